//
// Generated by NVIDIA NVVM Compiler
//
// Compiler Build ID: CL-36424714
// Cuda compilation tools, release 13.0, V13.0.88
// Based on NVVM 20.0.0
//

.version 9.0
.target sm_100
.address_size 64

	// .globl	_Z10keccakHashPhS_j
.const .align 1 .b8 RC[24] = {1, 130, 138, 0, 139, 1, 129, 9, 138, 136, 9, 137, 139, 139, 137, 138, 139, 1, 136, 138, 137, 129, 139, 128};
.const .align 4 .b8 r[100] = {0, 0, 0, 0, 36, 0, 0, 0, 3, 0, 0, 0, 41, 0, 0, 0, 18, 0, 0, 0, 1, 0, 0, 0, 44, 0, 0, 0, 10, 0, 0, 0, 45, 0, 0, 0, 2, 0, 0, 0, 62, 0, 0, 0, 6, 0, 0, 0, 43, 0, 0, 0, 15, 0, 0, 0, 61, 0, 0, 0, 28, 0, 0, 0, 55, 0, 0, 0, 25, 0, 0, 0, 21, 0, 0, 0, 56, 0, 0, 0, 27, 0, 0, 0, 20, 0, 0, 0, 39, 0, 0, 0, 8, 0, 0, 0, 14};

.visible .entry _Z10keccakHashPhS_j(
	.param .u64 .ptr .align 1 _Z10keccakHashPhS_j_param_0,
	.param .u64 .ptr .align 1 _Z10keccakHashPhS_j_param_1,
	.param .u32 _Z10keccakHashPhS_j_param_2
)
{
	.local .align 8 .b8 	__local_depot0[200];
	.reg .b64 	%SP;
	.reg .b64 	%SPL;
	.reg .pred 	%p<20>;
	.reg .b32 	%r<186>;
	.reg .b64 	%rd<458>;

	mov.u64 	%SPL, __local_depot0;
	ld.param.u64 	%rd105, [_Z10keccakHashPhS_j_param_0];
	ld.param.u64 	%rd106, [_Z10keccakHashPhS_j_param_1];
	ld.param.u32 	%r34, [_Z10keccakHashPhS_j_param_2];
	cvta.to.global.u64 	%rd1, %rd105;
	cvta.to.global.u64 	%rd2, %rd106;
	add.u64 	%rd3, %SPL, 0;
	mov.b64 	%rd108, 0;
	st.local.u64 	[%rd3], %rd108;
	st.local.u64 	[%rd3+8], %rd108;
	st.local.u64 	[%rd3+16], %rd108;
	st.local.u64 	[%rd3+24], %rd108;
	st.local.u64 	[%rd3+32], %rd108;
	st.local.u64 	[%rd3+40], %rd108;
	st.local.u64 	[%rd3+48], %rd108;
	st.local.u64 	[%rd3+56], %rd108;
	add.s64 	%rd455, %rd3, 64;
	st.local.u64 	[%rd3+64], %rd108;
	st.local.u64 	[%rd3+72], %rd108;
	st.local.u64 	[%rd3+80], %rd108;
	st.local.u64 	[%rd3+88], %rd108;
	st.local.u64 	[%rd3+96], %rd108;
	st.local.u64 	[%rd3+104], %rd108;
	st.local.u64 	[%rd3+112], %rd108;
	st.local.u64 	[%rd3+120], %rd108;
	st.local.u64 	[%rd3+128], %rd108;
	st.local.u64 	[%rd3+136], %rd108;
	st.local.u64 	[%rd3+144], %rd108;
	st.local.u64 	[%rd3+152], %rd108;
	st.local.u64 	[%rd3+160], %rd108;
	st.local.u64 	[%rd3+168], %rd108;
	st.local.u64 	[%rd3+176], %rd108;
	st.local.u64 	[%rd3+184], %rd108;
	st.local.u64 	[%rd3+192], %rd108;
	shr.u32 	%r1, %r34, 3;
	setp.lt.u32 	%p1, %r34, 8;
	@%p1 bra 	$L__BB0_13;
	add.s32 	%r36, %r1, -1;
	and.b32  	%r2, %r1, 15;
	setp.lt.u32 	%p2, %r36, 15;
	mov.b32 	%r175, 0;
	@%p2 bra 	$L__BB0_4;
	and.b32  	%r175, %r1, 536870896;
	and.b32  	%r38, %r1, 536870896;
	neg.s32 	%r179, %r38;
	add.s64 	%rd428, %rd1, 64;
	mov.u64 	%rd427, %rd455;
$L__BB0_3:
	.pragma "nounroll";
	ld.global.u64 	%rd109, [%rd428+-64];
	ld.local.u64 	%rd110, [%rd427+-64];
	xor.b64  	%rd111, %rd110, %rd109;
	st.local.u64 	[%rd427+-64], %rd111;
	ld.global.u64 	%rd112, [%rd428+-56];
	ld.local.u64 	%rd113, [%rd427+-56];
	xor.b64  	%rd114, %rd113, %rd112;
	st.local.u64 	[%rd427+-56], %rd114;
	ld.global.u64 	%rd115, [%rd428+-48];
	ld.local.u64 	%rd116, [%rd427+-48];
	xor.b64  	%rd117, %rd116, %rd115;
	st.local.u64 	[%rd427+-48], %rd117;
	ld.global.u64 	%rd118, [%rd428+-40];
	ld.local.u64 	%rd119, [%rd427+-40];
	xor.b64  	%rd120, %rd119, %rd118;
	st.local.u64 	[%rd427+-40], %rd120;
	ld.global.u64 	%rd121, [%rd428+-32];
	ld.local.u64 	%rd122, [%rd427+-32];
	xor.b64  	%rd123, %rd122, %rd121;
	st.local.u64 	[%rd427+-32], %rd123;
	ld.global.u64 	%rd124, [%rd428+-24];
	ld.local.u64 	%rd125, [%rd427+-24];
	xor.b64  	%rd126, %rd125, %rd124;
	st.local.u64 	[%rd427+-24], %rd126;
	ld.global.u64 	%rd127, [%rd428+-16];
	ld.local.u64 	%rd128, [%rd427+-16];
	xor.b64  	%rd129, %rd128, %rd127;
	st.local.u64 	[%rd427+-16], %rd129;
	ld.global.u64 	%rd130, [%rd428+-8];
	ld.local.u64 	%rd131, [%rd427+-8];
	xor.b64  	%rd132, %rd131, %rd130;
	st.local.u64 	[%rd427+-8], %rd132;
	ld.global.u64 	%rd133, [%rd428];
	ld.local.u64 	%rd134, [%rd427];
	xor.b64  	%rd135, %rd134, %rd133;
	st.local.u64 	[%rd427], %rd135;
	ld.global.u64 	%rd136, [%rd428+8];
	ld.local.u64 	%rd137, [%rd427+8];
	xor.b64  	%rd138, %rd137, %rd136;
	st.local.u64 	[%rd427+8], %rd138;
	ld.global.u64 	%rd139, [%rd428+16];
	ld.local.u64 	%rd140, [%rd427+16];
	xor.b64  	%rd141, %rd140, %rd139;
	st.local.u64 	[%rd427+16], %rd141;
	ld.global.u64 	%rd142, [%rd428+24];
	ld.local.u64 	%rd143, [%rd427+24];
	xor.b64  	%rd144, %rd143, %rd142;
	st.local.u64 	[%rd427+24], %rd144;
	ld.global.u64 	%rd145, [%rd428+32];
	ld.local.u64 	%rd146, [%rd427+32];
	xor.b64  	%rd147, %rd146, %rd145;
	st.local.u64 	[%rd427+32], %rd147;
	ld.global.u64 	%rd148, [%rd428+40];
	ld.local.u64 	%rd149, [%rd427+40];
	xor.b64  	%rd150, %rd149, %rd148;
	st.local.u64 	[%rd427+40], %rd150;
	ld.global.u64 	%rd151, [%rd428+48];
	ld.local.u64 	%rd152, [%rd427+48];
	xor.b64  	%rd153, %rd152, %rd151;
	st.local.u64 	[%rd427+48], %rd153;
	ld.global.u64 	%rd154, [%rd428+56];
	ld.local.u64 	%rd155, [%rd427+56];
	xor.b64  	%rd156, %rd155, %rd154;
	st.local.u64 	[%rd427+56], %rd156;
	add.s32 	%r179, %r179, 16;
	add.s64 	%rd428, %rd428, 128;
	add.s64 	%rd427, %rd427, 128;
	setp.eq.s32 	%p3, %r179, 0;
	@%p3 bra 	$L__BB0_4;
	bra.uni 	$L__BB0_3;
$L__BB0_4:
	setp.eq.s32 	%p4, %r2, 0;
	@%p4 bra 	$L__BB0_13;
	and.b32  	%r6, %r1, 7;
	setp.lt.u32 	%p5, %r2, 8;
	@%p5 bra 	$L__BB0_7;
	mul.wide.u32 	%rd157, %r175, 8;
	add.s64 	%rd158, %rd1, %rd157;
	ld.global.u64 	%rd159, [%rd158];
	add.s64 	%rd160, %rd3, %rd157;
	ld.local.u64 	%rd161, [%rd160];
	xor.b64  	%rd162, %rd161, %rd159;
	st.local.u64 	[%rd160], %rd162;
	ld.global.u64 	%rd163, [%rd158+8];
	ld.local.u64 	%rd164, [%rd160+8];
	xor.b64  	%rd165, %rd164, %rd163;
	st.local.u64 	[%rd160+8], %rd165;
	ld.global.u64 	%rd166, [%rd158+16];
	ld.local.u64 	%rd167, [%rd160+16];
	xor.b64  	%rd168, %rd167, %rd166;
	st.local.u64 	[%rd160+16], %rd168;
	ld.global.u64 	%rd169, [%rd158+24];
	ld.local.u64 	%rd170, [%rd160+24];
	xor.b64  	%rd171, %rd170, %rd169;
	st.local.u64 	[%rd160+24], %rd171;
	ld.global.u64 	%rd172, [%rd158+32];
	ld.local.u64 	%rd173, [%rd160+32];
	xor.b64  	%rd174, %rd173, %rd172;
	st.local.u64 	[%rd160+32], %rd174;
	ld.global.u64 	%rd175, [%rd158+40];
	ld.local.u64 	%rd176, [%rd160+40];
	xor.b64  	%rd177, %rd176, %rd175;
	st.local.u64 	[%rd160+40], %rd177;
	ld.global.u64 	%rd178, [%rd158+48];
	ld.local.u64 	%rd179, [%rd160+48];
	xor.b64  	%rd180, %rd179, %rd178;
	st.local.u64 	[%rd160+48], %rd180;
	ld.global.u64 	%rd181, [%rd158+56];
	ld.local.u64 	%rd182, [%rd160+56];
	xor.b64  	%rd183, %rd182, %rd181;
	st.local.u64 	[%rd160+56], %rd183;
	add.s32 	%r175, %r175, 8;
$L__BB0_7:
	setp.eq.s32 	%p6, %r6, 0;
	@%p6 bra 	$L__BB0_13;
	and.b32  	%r9, %r1, 3;
	setp.lt.u32 	%p7, %r6, 4;
	@%p7 bra 	$L__BB0_10;
	mul.wide.u32 	%rd184, %r175, 8;
	add.s64 	%rd185, %rd1, %rd184;
	ld.global.u64 	%rd186, [%rd185];
	add.s64 	%rd187, %rd3, %rd184;
	ld.local.u64 	%rd188, [%rd187];
	xor.b64  	%rd189, %rd188, %rd186;
	st.local.u64 	[%rd187], %rd189;
	ld.global.u64 	%rd190, [%rd185+8];
	ld.local.u64 	%rd191, [%rd187+8];
	xor.b64  	%rd192, %rd191, %rd190;
	st.local.u64 	[%rd187+8], %rd192;
	ld.global.u64 	%rd193, [%rd185+16];
	ld.local.u64 	%rd194, [%rd187+16];
	xor.b64  	%rd195, %rd194, %rd193;
	st.local.u64 	[%rd187+16], %rd195;
	ld.global.u64 	%rd196, [%rd185+24];
	ld.local.u64 	%rd197, [%rd187+24];
	xor.b64  	%rd198, %rd197, %rd196;
	st.local.u64 	[%rd187+24], %rd198;
	add.s32 	%r175, %r175, 4;
$L__BB0_10:
	setp.eq.s32 	%p8, %r9, 0;
	@%p8 bra 	$L__BB0_13;
	mul.wide.u32 	%rd199, %r175, 8;
	add.s64 	%rd426, %rd3, %rd199;
	add.s64 	%rd425, %rd1, %rd199;
	neg.s32 	%r178, %r9;
$L__BB0_12:
	.pragma "nounroll";
	ld.global.u64 	%rd200, [%rd425];
	ld.local.u64 	%rd201, [%rd426];
	xor.b64  	%rd202, %rd201, %rd200;
	st.local.u64 	[%rd426], %rd202;
	add.s64 	%rd426, %rd426, 8;
	add.s64 	%rd425, %rd425, 8;
	add.s32 	%r178, %r178, 1;
	setp.ne.s32 	%p9, %r178, 0;
	@%p9 bra 	$L__BB0_12;
$L__BB0_13:
	ld.local.u64 	%rd453, [%rd3];
	ld.local.u64 	%rd452, [%rd3+40];
	ld.local.u64 	%rd451, [%rd3+80];
	ld.local.u64 	%rd450, [%rd3+120];
	ld.local.u64 	%rd449, [%rd3+160];
	ld.local.u64 	%rd448, [%rd3+8];
	ld.local.u64 	%rd447, [%rd3+48];
	ld.local.u64 	%rd446, [%rd3+88];
	ld.local.u64 	%rd445, [%rd3+128];
	ld.local.u64 	%rd444, [%rd3+168];
	ld.local.u64 	%rd443, [%rd3+16];
	ld.local.u64 	%rd442, [%rd3+56];
	ld.local.u64 	%rd441, [%rd3+96];
	ld.local.u64 	%rd440, [%rd3+136];
	ld.local.u64 	%rd439, [%rd3+176];
	ld.local.u64 	%rd438, [%rd3+24];
	ld.local.u64 	%rd437, [%rd3+64];
	ld.local.u64 	%rd436, [%rd3+104];
	ld.local.u64 	%rd435, [%rd3+144];
	ld.local.u64 	%rd434, [%rd3+184];
	ld.local.u64 	%rd433, [%rd3+32];
	ld.local.u64 	%rd432, [%rd3+72];
	ld.local.u64 	%rd431, [%rd3+112];
	ld.local.u64 	%rd430, [%rd3+152];
	ld.local.u64 	%rd429, [%rd3+192];
	ld.const.u32 	%r40, [r+48];
	ld.const.u32 	%r41, [r+52];
	ld.const.u32 	%r42, [r+72];
	ld.const.u32 	%r43, [r+76];
	ld.const.u32 	%r44, [r+96];
	ld.const.u32 	%r45, [r+80];
	mad.lo.s32 	%r46, %r41, 5, %r40;
	mul.wide.u32 	%rd203, %r46, 8;
	add.s64 	%rd37, %rd3, %rd203;
	mad.lo.s32 	%r47, %r43, 5, %r42;
	mul.wide.u32 	%rd204, %r47, 8;
	add.s64 	%rd38, %rd3, %rd204;
	mad.lo.s32 	%r48, %r45, 5, %r44;
	mul.wide.u32 	%rd205, %r48, 8;
	add.s64 	%rd39, %rd3, %rd205;
	mov.b32 	%r180, 0;
	ld.const.u32 	%r69, [r+4];
	ld.const.u32 	%r70, [r];
	mad.lo.s32 	%r71, %r69, 5, %r70;
	ld.const.u32 	%r76, [r+28];
	ld.const.u32 	%r77, [r+24];
	mad.lo.s32 	%r78, %r76, 5, %r77;
	ld.const.u8 	%rd387, [RC];
$L__BB0_14:
	xor.b64  	%rd206, %rd452, %rd453;
	xor.b64  	%rd207, %rd206, %rd451;
	xor.b64  	%rd208, %rd207, %rd450;
	xor.b64  	%rd209, %rd208, %rd449;
	xor.b64  	%rd210, %rd447, %rd448;
	xor.b64  	%rd211, %rd210, %rd446;
	xor.b64  	%rd212, %rd211, %rd445;
	xor.b64  	%rd213, %rd212, %rd444;
	xor.b64  	%rd214, %rd442, %rd443;
	xor.b64  	%rd215, %rd214, %rd441;
	xor.b64  	%rd216, %rd215, %rd440;
	xor.b64  	%rd217, %rd216, %rd439;
	xor.b64  	%rd218, %rd437, %rd438;
	xor.b64  	%rd219, %rd218, %rd436;
	xor.b64  	%rd220, %rd219, %rd435;
	xor.b64  	%rd221, %rd220, %rd434;
	xor.b64  	%rd222, %rd432, %rd433;
	xor.b64  	%rd223, %rd222, %rd431;
	xor.b64  	%rd224, %rd223, %rd430;
	xor.b64  	%rd225, %rd224, %rd429;
	mov.b64 	{%r49, %r50}, %rd213;
	shf.l.wrap.b32 	%r51, %r49, %r50, 1;
	shf.l.wrap.b32 	%r52, %r50, %r49, 1;
	mov.b64 	%rd226, {%r52, %r51};
	xor.b64  	%rd227, %rd226, %rd225;
	xor.b64  	%rd228, %rd227, %rd453;
	st.local.u64 	[%rd3], %rd228;
	xor.b64  	%rd229, %rd227, %rd452;
	st.local.u64 	[%rd3+40], %rd229;
	xor.b64  	%rd230, %rd227, %rd451;
	st.local.u64 	[%rd3+80], %rd230;
	xor.b64  	%rd231, %rd227, %rd450;
	st.local.u64 	[%rd3+120], %rd231;
	xor.b64  	%rd232, %rd227, %rd449;
	st.local.u64 	[%rd3+160], %rd232;
	mov.b64 	{%r53, %r54}, %rd217;
	shf.l.wrap.b32 	%r55, %r53, %r54, 1;
	shf.l.wrap.b32 	%r56, %r54, %r53, 1;
	mov.b64 	%rd233, {%r56, %r55};
	xor.b64  	%rd234, %rd233, %rd209;
	xor.b64  	%rd235, %rd234, %rd448;
	st.local.u64 	[%rd3+8], %rd235;
	xor.b64  	%rd236, %rd234, %rd447;
	st.local.u64 	[%rd3+48], %rd236;
	xor.b64  	%rd237, %rd234, %rd446;
	st.local.u64 	[%rd3+88], %rd237;
	xor.b64  	%rd238, %rd234, %rd445;
	st.local.u64 	[%rd3+128], %rd238;
	xor.b64  	%rd239, %rd234, %rd444;
	st.local.u64 	[%rd3+168], %rd239;
	mov.b64 	{%r57, %r58}, %rd221;
	shf.l.wrap.b32 	%r59, %r57, %r58, 1;
	shf.l.wrap.b32 	%r60, %r58, %r57, 1;
	mov.b64 	%rd240, {%r60, %r59};
	xor.b64  	%rd241, %rd240, %rd213;
	xor.b64  	%rd242, %rd241, %rd443;
	st.local.u64 	[%rd3+16], %rd242;
	xor.b64  	%rd243, %rd241, %rd442;
	st.local.u64 	[%rd3+56], %rd243;
	xor.b64  	%rd244, %rd241, %rd441;
	st.local.u64 	[%rd3+96], %rd244;
	xor.b64  	%rd245, %rd241, %rd440;
	st.local.u64 	[%rd3+136], %rd245;
	xor.b64  	%rd246, %rd241, %rd439;
	st.local.u64 	[%rd3+176], %rd246;
	mov.b64 	{%r61, %r62}, %rd225;
	shf.l.wrap.b32 	%r63, %r61, %r62, 1;
	shf.l.wrap.b32 	%r64, %r62, %r61, 1;
	mov.b64 	%rd247, {%r64, %r63};
	xor.b64  	%rd248, %rd247, %rd217;
	xor.b64  	%rd249, %rd248, %rd438;
	st.local.u64 	[%rd3+24], %rd249;
	xor.b64  	%rd250, %rd248, %rd437;
	st.local.u64 	[%rd3+64], %rd250;
	xor.b64  	%rd251, %rd248, %rd436;
	st.local.u64 	[%rd3+104], %rd251;
	xor.b64  	%rd252, %rd248, %rd435;
	st.local.u64 	[%rd3+144], %rd252;
	xor.b64  	%rd253, %rd248, %rd434;
	st.local.u64 	[%rd3+184], %rd253;
	mov.b64 	{%r65, %r66}, %rd209;
	shf.l.wrap.b32 	%r67, %r65, %r66, 1;
	shf.l.wrap.b32 	%r68, %r66, %r65, 1;
	mov.b64 	%rd254, {%r68, %r67};
	xor.b64  	%rd255, %rd254, %rd221;
	xor.b64  	%rd256, %rd255, %rd433;
	st.local.u64 	[%rd3+32], %rd256;
	xor.b64  	%rd257, %rd255, %rd432;
	st.local.u64 	[%rd3+72], %rd257;
	xor.b64  	%rd258, %rd255, %rd431;
	st.local.u64 	[%rd3+112], %rd258;
	xor.b64  	%rd259, %rd255, %rd430;
	st.local.u64 	[%rd3+152], %rd259;
	xor.b64  	%rd260, %rd255, %rd429;
	st.local.u64 	[%rd3+192], %rd260;
	mul.wide.u32 	%rd261, %r71, 8;
	add.s64 	%rd262, %rd3, %rd261;
	ld.local.u64 	%rd263, [%rd262];
	mov.b64 	{%r72, %r73}, %rd235;
	shf.l.wrap.b32 	%r74, %r72, %r73, 1;
	shf.l.wrap.b32 	%r75, %r73, %r72, 1;
	mov.b64 	%rd264, {%r75, %r74};
	st.local.u64 	[%rd262], %rd264;
	mul.wide.u32 	%rd265, %r78, 8;
	add.s64 	%rd266, %rd3, %rd265;
	ld.local.u64 	%rd267, [%rd266];
	mov.b64 	{%r79, %r80}, %rd263;
	shf.l.wrap.b32 	%r81, %r79, %r80, 2;
	shf.l.wrap.b32 	%r82, %r80, %r79, 2;
	mov.b64 	%rd268, {%r82, %r81};
	st.local.u64 	[%rd266], %rd268;
	ld.local.u64 	%rd269, [%rd37];
	mov.b64 	{%r83, %r84}, %rd267;
	shf.l.wrap.b32 	%r85, %r83, %r84, 3;
	shf.l.wrap.b32 	%r86, %r84, %r83, 3;
	mov.b64 	%rd270, {%r86, %r85};
	st.local.u64 	[%rd37], %rd270;
	ld.local.u64 	%rd271, [%rd38];
	mov.b64 	{%r87, %r88}, %rd269;
	shf.l.wrap.b32 	%r89, %r87, %r88, 4;
	shf.l.wrap.b32 	%r90, %r88, %r87, 4;
	mov.b64 	%rd272, {%r90, %r89};
	st.local.u64 	[%rd38], %rd272;
	ld.local.u64 	%rd273, [%rd39];
	mov.b64 	{%r91, %r92}, %rd271;
	shf.l.wrap.b32 	%r93, %r91, %r92, 5;
	shf.l.wrap.b32 	%r94, %r92, %r91, 5;
	mov.b64 	%rd274, {%r94, %r93};
	st.local.u64 	[%rd39], %rd274;
	ld.local.u64 	%rd275, [%rd262];
	mov.b64 	{%r95, %r96}, %rd273;
	shf.l.wrap.b32 	%r97, %r95, %r96, 6;
	shf.l.wrap.b32 	%r98, %r96, %r95, 6;
	mov.b64 	%rd276, {%r98, %r97};
	st.local.u64 	[%rd262], %rd276;
	ld.local.u64 	%rd277, [%rd266];
	mov.b64 	{%r99, %r100}, %rd275;
	shf.l.wrap.b32 	%r101, %r99, %r100, 7;
	shf.l.wrap.b32 	%r102, %r100, %r99, 7;
	mov.b64 	%rd278, {%r102, %r101};
	st.local.u64 	[%rd266], %rd278;
	ld.local.u64 	%rd279, [%rd37];
	mov.b64 	{%r103, %r104}, %rd277;
	shf.l.wrap.b32 	%r105, %r103, %r104, 8;
	shf.l.wrap.b32 	%r106, %r104, %r103, 8;
	mov.b64 	%rd280, {%r106, %r105};
	st.local.u64 	[%rd37], %rd280;
	ld.local.u64 	%rd281, [%rd38];
	mov.b64 	{%r107, %r108}, %rd279;
	shf.l.wrap.b32 	%r109, %r107, %r108, 9;
	shf.l.wrap.b32 	%r110, %r108, %r107, 9;
	mov.b64 	%rd282, {%r110, %r109};
	st.local.u64 	[%rd38], %rd282;
	ld.local.u64 	%rd283, [%rd39];
	mov.b64 	{%r111, %r112}, %rd281;
	shf.l.wrap.b32 	%r113, %r111, %r112, 10;
	shf.l.wrap.b32 	%r114, %r112, %r111, 10;
	mov.b64 	%rd284, {%r114, %r113};
	st.local.u64 	[%rd39], %rd284;
	ld.local.u64 	%rd285, [%rd262];
	mov.b64 	{%r115, %r116}, %rd283;
	shf.l.wrap.b32 	%r117, %r115, %r116, 11;
	shf.l.wrap.b32 	%r118, %r116, %r115, 11;
	mov.b64 	%rd286, {%r118, %r117};
	st.local.u64 	[%rd262], %rd286;
	ld.local.u64 	%rd287, [%rd266];
	mov.b64 	{%r119, %r120}, %rd285;
	shf.l.wrap.b32 	%r121, %r119, %r120, 12;
	shf.l.wrap.b32 	%r122, %r120, %r119, 12;
	mov.b64 	%rd288, {%r122, %r121};
	st.local.u64 	[%rd266], %rd288;
	ld.local.u64 	%rd289, [%rd37];
	mov.b64 	{%r123, %r124}, %rd287;
	shf.l.wrap.b32 	%r125, %r123, %r124, 13;
	shf.l.wrap.b32 	%r126, %r124, %r123, 13;
	mov.b64 	%rd290, {%r126, %r125};
	st.local.u64 	[%rd37], %rd290;
	ld.local.u64 	%rd291, [%rd38];
	mov.b64 	{%r127, %r128}, %rd289;
	shf.l.wrap.b32 	%r129, %r127, %r128, 14;
	shf.l.wrap.b32 	%r130, %r128, %r127, 14;
	mov.b64 	%rd292, {%r130, %r129};
	st.local.u64 	[%rd38], %rd292;
	ld.local.u64 	%rd293, [%rd39];
	mov.b64 	{%r131, %r132}, %rd291;
	shf.l.wrap.b32 	%r133, %r131, %r132, 15;
	shf.l.wrap.b32 	%r134, %r132, %r131, 15;
	mov.b64 	%rd294, {%r134, %r133};
	st.local.u64 	[%rd39], %rd294;
	ld.local.u64 	%rd295, [%rd262];
	mov.b64 	{%r135, %r136}, %rd293;
	shf.l.wrap.b32 	%r137, %r135, %r136, 16;
	shf.l.wrap.b32 	%r138, %r136, %r135, 16;
	mov.b64 	%rd296, {%r138, %r137};
	st.local.u64 	[%rd262], %rd296;
	ld.local.u64 	%rd297, [%rd266];
	mov.b64 	{%r139, %r140}, %rd295;
	shf.l.wrap.b32 	%r141, %r139, %r140, 17;
	shf.l.wrap.b32 	%r142, %r140, %r139, 17;
	mov.b64 	%rd298, {%r142, %r141};
	st.local.u64 	[%rd266], %rd298;
	ld.local.u64 	%rd299, [%rd37];
	mov.b64 	{%r143, %r144}, %rd297;
	shf.l.wrap.b32 	%r145, %r143, %r144, 18;
	shf.l.wrap.b32 	%r146, %r144, %r143, 18;
	mov.b64 	%rd300, {%r146, %r145};
	st.local.u64 	[%rd37], %rd300;
	ld.local.u64 	%rd301, [%rd38];
	mov.b64 	{%r147, %r148}, %rd299;
	shf.l.wrap.b32 	%r149, %r147, %r148, 19;
	shf.l.wrap.b32 	%r150, %r148, %r147, 19;
	mov.b64 	%rd302, {%r150, %r149};
	st.local.u64 	[%rd38], %rd302;
	ld.local.u64 	%rd303, [%rd39];
	mov.b64 	{%r151, %r152}, %rd301;
	shf.l.wrap.b32 	%r153, %r151, %r152, 20;
	shf.l.wrap.b32 	%r154, %r152, %r151, 20;
	mov.b64 	%rd304, {%r154, %r153};
	st.local.u64 	[%rd39], %rd304;
	ld.local.u64 	%rd305, [%rd262];
	mov.b64 	{%r155, %r156}, %rd303;
	shf.l.wrap.b32 	%r157, %r155, %r156, 21;
	shf.l.wrap.b32 	%r158, %r156, %r155, 21;
	mov.b64 	%rd306, {%r158, %r157};
	st.local.u64 	[%rd262], %rd306;
	ld.local.u64 	%rd307, [%rd266];
	mov.b64 	{%r159, %r160}, %rd305;
	shf.l.wrap.b32 	%r161, %r159, %r160, 22;
	shf.l.wrap.b32 	%r162, %r160, %r159, 22;
	mov.b64 	%rd308, {%r162, %r161};
	st.local.u64 	[%rd266], %rd308;
	ld.local.u64 	%rd309, [%rd37];
	mov.b64 	{%r163, %r164}, %rd307;
	shf.l.wrap.b32 	%r165, %r163, %r164, 23;
	shf.l.wrap.b32 	%r166, %r164, %r163, 23;
	mov.b64 	%rd310, {%r166, %r165};
	st.local.u64 	[%rd37], %rd310;
	mov.b64 	{%r167, %r168}, %rd309;
	shf.l.wrap.b32 	%r169, %r167, %r168, 24;
	shf.l.wrap.b32 	%r170, %r168, %r167, 24;
	mov.b64 	%rd311, {%r170, %r169};
	st.local.u64 	[%rd38], %rd311;
	ld.local.u64 	%rd312, [%rd3];
	ld.local.u64 	%rd313, [%rd3+40];
	ld.local.u64 	%rd314, [%rd3+80];
	ld.local.u64 	%rd315, [%rd3+120];
	ld.local.u64 	%rd316, [%rd3+160];
	not.b64 	%rd317, %rd313;
	and.b64  	%rd318, %rd314, %rd317;
	not.b64 	%rd319, %rd314;
	and.b64  	%rd320, %rd315, %rd319;
	xor.b64  	%rd452, %rd313, %rd320;
	st.local.u64 	[%rd3+40], %rd452;
	not.b64 	%rd321, %rd315;
	and.b64  	%rd322, %rd316, %rd321;
	xor.b64  	%rd451, %rd314, %rd322;
	st.local.u64 	[%rd3+80], %rd451;
	not.b64 	%rd323, %rd316;
	and.b64  	%rd324, %rd312, %rd323;
	xor.b64  	%rd450, %rd315, %rd324;
	st.local.u64 	[%rd3+120], %rd450;
	not.b64 	%rd325, %rd312;
	and.b64  	%rd326, %rd313, %rd325;
	xor.b64  	%rd449, %rd316, %rd326;
	st.local.u64 	[%rd3+160], %rd449;
	ld.local.u64 	%rd327, [%rd3+8];
	ld.local.u64 	%rd328, [%rd3+48];
	ld.local.u64 	%rd329, [%rd3+88];
	ld.local.u64 	%rd330, [%rd3+128];
	ld.local.u64 	%rd331, [%rd3+168];
	not.b64 	%rd332, %rd328;
	and.b64  	%rd333, %rd329, %rd332;
	xor.b64  	%rd448, %rd327, %rd333;
	st.local.u64 	[%rd3+8], %rd448;
	not.b64 	%rd334, %rd329;
	and.b64  	%rd335, %rd330, %rd334;
	xor.b64  	%rd447, %rd328, %rd335;
	st.local.u64 	[%rd3+48], %rd447;
	not.b64 	%rd336, %rd330;
	and.b64  	%rd337, %rd331, %rd336;
	xor.b64  	%rd446, %rd329, %rd337;
	st.local.u64 	[%rd3+88], %rd446;
	not.b64 	%rd338, %rd331;
	and.b64  	%rd339, %rd327, %rd338;
	xor.b64  	%rd445, %rd330, %rd339;
	st.local.u64 	[%rd3+128], %rd445;
	not.b64 	%rd340, %rd327;
	and.b64  	%rd341, %rd328, %rd340;
	xor.b64  	%rd444, %rd331, %rd341;
	st.local.u64 	[%rd3+168], %rd444;
	ld.local.u64 	%rd342, [%rd3+16];
	ld.local.u64 	%rd343, [%rd3+56];
	ld.local.u64 	%rd344, [%rd3+96];
	ld.local.u64 	%rd345, [%rd3+136];
	ld.local.u64 	%rd346, [%rd3+176];
	not.b64 	%rd347, %rd343;
	and.b64  	%rd348, %rd344, %rd347;
	xor.b64  	%rd443, %rd342, %rd348;
	st.local.u64 	[%rd3+16], %rd443;
	not.b64 	%rd349, %rd344;
	and.b64  	%rd350, %rd345, %rd349;
	xor.b64  	%rd442, %rd343, %rd350;
	st.local.u64 	[%rd3+56], %rd442;
	not.b64 	%rd351, %rd345;
	and.b64  	%rd352, %rd346, %rd351;
	xor.b64  	%rd441, %rd344, %rd352;
	st.local.u64 	[%rd3+96], %rd441;
	not.b64 	%rd353, %rd346;
	and.b64  	%rd354, %rd342, %rd353;
	xor.b64  	%rd440, %rd345, %rd354;
	st.local.u64 	[%rd3+136], %rd440;
	not.b64 	%rd355, %rd342;
	and.b64  	%rd356, %rd343, %rd355;
	xor.b64  	%rd439, %rd346, %rd356;
	st.local.u64 	[%rd3+176], %rd439;
	ld.local.u64 	%rd357, [%rd3+24];
	ld.local.u64 	%rd358, [%rd3+64];
	ld.local.u64 	%rd359, [%rd3+104];
	ld.local.u64 	%rd360, [%rd3+144];
	ld.local.u64 	%rd361, [%rd3+184];
	not.b64 	%rd362, %rd358;
	and.b64  	%rd363, %rd359, %rd362;
	xor.b64  	%rd438, %rd357, %rd363;
	st.local.u64 	[%rd3+24], %rd438;
	not.b64 	%rd364, %rd359;
	and.b64  	%rd365, %rd360, %rd364;
	xor.b64  	%rd437, %rd358, %rd365;
	st.local.u64 	[%rd3+64], %rd437;
	not.b64 	%rd366, %rd360;
	and.b64  	%rd367, %rd361, %rd366;
	xor.b64  	%rd436, %rd359, %rd367;
	st.local.u64 	[%rd3+104], %rd436;
	not.b64 	%rd368, %rd361;
	and.b64  	%rd369, %rd357, %rd368;
	xor.b64  	%rd435, %rd360, %rd369;
	st.local.u64 	[%rd3+144], %rd435;
	not.b64 	%rd370, %rd357;
	and.b64  	%rd371, %rd358, %rd370;
	xor.b64  	%rd434, %rd361, %rd371;
	st.local.u64 	[%rd3+184], %rd434;
	ld.local.u64 	%rd372, [%rd3+32];
	ld.local.u64 	%rd373, [%rd3+72];
	ld.local.u64 	%rd374, [%rd3+112];
	ld.local.u64 	%rd375, [%rd3+152];
	ld.local.u64 	%rd376, [%rd3+192];
	not.b64 	%rd377, %rd373;
	and.b64  	%rd378, %rd374, %rd377;
	xor.b64  	%rd433, %rd372, %rd378;
	st.local.u64 	[%rd3+32], %rd433;
	not.b64 	%rd379, %rd374;
	and.b64  	%rd380, %rd375, %rd379;
	xor.b64  	%rd432, %rd373, %rd380;
	st.local.u64 	[%rd3+72], %rd432;
	not.b64 	%rd381, %rd375;
	and.b64  	%rd382, %rd376, %rd381;
	xor.b64  	%rd431, %rd374, %rd382;
	st.local.u64 	[%rd3+112], %rd431;
	not.b64 	%rd383, %rd376;
	and.b64  	%rd384, %rd372, %rd383;
	xor.b64  	%rd430, %rd375, %rd384;
	st.local.u64 	[%rd3+152], %rd430;
	not.b64 	%rd385, %rd372;
	and.b64  	%rd386, %rd373, %rd385;
	xor.b64  	%rd429, %rd376, %rd386;
	st.local.u64 	[%rd3+192], %rd429;
	xor.b64  	%rd388, %rd318, %rd387;
	xor.b64  	%rd453, %rd388, %rd312;
	st.local.u64 	[%rd3], %rd453;
	add.s32 	%r180, %r180, 1;
	setp.eq.s32 	%p10, %r180, 24;
	@%p10 bra 	$L__BB0_15;
	bra.uni 	$L__BB0_14;
$L__BB0_15:
	setp.lt.u32 	%p11, %r34, 8;
	@%p11 bra 	$L__BB0_28;
	add.s32 	%r172, %r1, -1;
	and.b32  	%r17, %r1, 15;
	setp.lt.u32 	%p12, %r172, 15;
	mov.b32 	%r182, 0;
	@%p12 bra 	$L__BB0_19;
	and.b32  	%r182, %r1, 536870896;
	shr.u32 	%r173, %r34, 3;
	and.b32  	%r174, %r173, 536870896;
	neg.s32 	%r181, %r174;
	add.s64 	%rd454, %rd2, 64;
$L__BB0_18:
	.pragma "nounroll";
	ld.local.u64 	%rd389, [%rd455+-64];
	st.global.u64 	[%rd454+-64], %rd389;
	ld.local.u64 	%rd390, [%rd455+-56];
	st.global.u64 	[%rd454+-56], %rd390;
	ld.local.u64 	%rd391, [%rd455+-48];
	st.global.u64 	[%rd454+-48], %rd391;
	ld.local.u64 	%rd392, [%rd455+-40];
	st.global.u64 	[%rd454+-40], %rd392;
	ld.local.u64 	%rd393, [%rd455+-32];
	st.global.u64 	[%rd454+-32], %rd393;
	ld.local.u64 	%rd394, [%rd455+-24];
	st.global.u64 	[%rd454+-24], %rd394;
	ld.local.u64 	%rd395, [%rd455+-16];
	st.global.u64 	[%rd454+-16], %rd395;
	ld.local.u64 	%rd396, [%rd455+-8];
	st.global.u64 	[%rd454+-8], %rd396;
	ld.local.u64 	%rd397, [%rd455];
	st.global.u64 	[%rd454], %rd397;
	ld.local.u64 	%rd398, [%rd455+8];
	st.global.u64 	[%rd454+8], %rd398;
	ld.local.u64 	%rd399, [%rd455+16];
	st.global.u64 	[%rd454+16], %rd399;
	ld.local.u64 	%rd400, [%rd455+24];
	st.global.u64 	[%rd454+24], %rd400;
	ld.local.u64 	%rd401, [%rd455+32];
	st.global.u64 	[%rd454+32], %rd401;
	ld.local.u64 	%rd402, [%rd455+40];
	st.global.u64 	[%rd454+40], %rd402;
	ld.local.u64 	%rd403, [%rd455+48];
	st.global.u64 	[%rd454+48], %rd403;
	ld.local.u64 	%rd404, [%rd455+56];
	st.global.u64 	[%rd454+56], %rd404;
	add.s32 	%r181, %r181, 16;
	add.s64 	%rd455, %rd455, 128;
	add.s64 	%rd454, %rd454, 128;
	setp.ne.s32 	%p13, %r181, 0;
	@%p13 bra 	$L__BB0_18;
$L__BB0_19:
	setp.eq.s32 	%p14, %r17, 0;
	@%p14 bra 	$L__BB0_28;
	and.b32  	%r25, %r1, 7;
	setp.lt.u32 	%p15, %r17, 8;
	@%p15 bra 	$L__BB0_22;
	mul.wide.u32 	%rd405, %r182, 8;
	add.s64 	%rd406, %rd3, %rd405;
	ld.local.u64 	%rd407, [%rd406];
	add.s64 	%rd408, %rd2, %rd405;
	st.global.u64 	[%rd408], %rd407;
	ld.local.u64 	%rd409, [%rd406+8];
	st.global.u64 	[%rd408+8], %rd409;
	ld.local.u64 	%rd410, [%rd406+16];
	st.global.u64 	[%rd408+16], %rd410;
	ld.local.u64 	%rd411, [%rd406+24];
	st.global.u64 	[%rd408+24], %rd411;
	ld.local.u64 	%rd412, [%rd406+32];
	st.global.u64 	[%rd408+32], %rd412;
	ld.local.u64 	%rd413, [%rd406+40];
	st.global.u64 	[%rd408+40], %rd413;
	ld.local.u64 	%rd414, [%rd406+48];
	st.global.u64 	[%rd408+48], %rd414;
	ld.local.u64 	%rd415, [%rd406+56];
	st.global.u64 	[%rd408+56], %rd415;
	add.s32 	%r182, %r182, 8;
$L__BB0_22:
	setp.eq.s32 	%p16, %r25, 0;
	@%p16 bra 	$L__BB0_28;
	and.b32  	%r28, %r1, 3;
	setp.lt.u32 	%p17, %r25, 4;
	@%p17 bra 	$L__BB0_25;
	mul.wide.u32 	%rd416, %r182, 8;
	add.s64 	%rd417, %rd3, %rd416;
	ld.local.u64 	%rd418, [%rd417];
	add.s64 	%rd419, %rd2, %rd416;
	st.global.u64 	[%rd419], %rd418;
	ld.local.u64 	%rd420, [%rd417+8];
	st.global.u64 	[%rd419+8], %rd420;
	ld.local.u64 	%rd421, [%rd417+16];
	st.global.u64 	[%rd419+16], %rd421;
	ld.local.u64 	%rd422, [%rd417+24];
	st.global.u64 	[%rd419+24], %rd422;
	add.s32 	%r182, %r182, 4;
$L__BB0_25:
	setp.eq.s32 	%p18, %r28, 0;
	@%p18 bra 	$L__BB0_28;
	mul.wide.u32 	%rd423, %r182, 8;
	add.s64 	%rd457, %rd2, %rd423;
	add.s64 	%rd456, %rd3, %rd423;
	neg.s32 	%r185, %r28;
$L__BB0_27:
	.pragma "nounroll";
	ld.local.u64 	%rd424, [%rd456];
	st.global.u64 	[%rd457], %rd424;
	add.s64 	%rd457, %rd457, 8;
	add.s64 	%rd456, %rd456, 8;
	add.s32 	%r185, %r185, 1;
	setp.ne.s32 	%p19, %r185, 0;
	@%p19 bra 	$L__BB0_27;
$L__BB0_28:
	ret;

}


// ===== COMPILED SASS (sm_100) =====

	.target	sm_100

	.elftype	@"ET_EXEC"


//--------------------- .note.nv.tkinfo           --------------------------
	.section	.note.nv.tkinfo,"",@"SHT_NOTE"
	.sectionflags	@"SHF_NOTE_NV_TKINFO"
	.tkinfo
        /*0018*/ 	.word	0x00000002
        /*0030*/ 	.string	""
        /*0030*/ 	.string	"ptxas"
        /*0030*/ 	.string	"Cuda compilation tools, release 13.0, V13.0.88"
        /*0030*/ 	.string	"Build cuda_13.0.r13.0/compiler.36424714_0"
        /*0030*/ 	.string	"-arch sm_100 -m 64 "



//--------------------- .note.nv.cuinfo           --------------------------
	.section	.note.nv.cuinfo,"",@"SHT_NOTE"
	.sectionflags	@"SHF_NOTE_NV_CUINFO"
        /*0018*/ 	.short	0x0002
        /*001a*/ 	.short	0x0064
        /*001c*/ 	.short	0x0082
	.zero		2


//--------------------- .nv.info                  --------------------------
	.section	.nv.info,"",@"SHT_CUDA_INFO"
	.align	4


	//----- nvinfo : EIATTR_REGCOUNT
	.align		4
        /*0000*/ 	.byte	0x04, 0x2f
        /*0002*/ 	.short	(.L_3 - .L_2)
	.align		4
.L_2:
        /*0004*/ 	.word	index@(_Z10keccakHashPhS_j)
        /*0008*/ 	.word	0x00000040


	//----- nvinfo : EIATTR_FRAME_SIZE
	.align		4
.L_3:
        /*000c*/ 	.byte	0x04, 0x11
        /*000e*/ 	.short	(.L_5 - .L_4)
	.align		4
.L_4:
        /*0010*/ 	.word	index@(_Z10keccakHashPhS_j)
        /*0014*/ 	.word	0x000000c8


	//----- nvinfo : EIATTR_MIN_STACK_SIZE
	.align		4
.L_5:
        /*0018*/ 	.byte	0x04, 0x12
        /*001a*/ 	.short	(.L_7 - .L_6)
	.align		4
.L_6:
        /*001c*/ 	.word	index@(_Z10keccakHashPhS_j)
        /*0020*/ 	.word	0x000000c8
.L_7:


//--------------------- .nv.compat                --------------------------
	.section	.nv.compat,"",@"SHT_CUDA_COMPAT_INFO"
	.align	4
        /*0000*/ 	.byte	0x02, 0x09, 0x00, 0x00, 0x02, 0x02, 0x01, 0x00, 0x02, 0x05, 0x05, 0x00, 0x03, 0x07, 0x01, 0x01
        /*0010*/ 	.byte	0x02, 0x03, 0x00, 0x00, 0x02, 0x06, 0x01, 0x00, 0x04, 0x0b, 0x08, 0x00, 0x09, 0x00, 0x00, 0x00
        /*0020*/ 	.byte	0x00, 0x00, 0x00, 0x00


//--------------------- .nv.info._Z10keccakHashPhS_j --------------------------
	.section	.nv.info._Z10keccakHashPhS_j,"",@"SHT_CUDA_INFO"
	.sectionflags	@""
	.align	4


	//----- nvinfo : EIATTR_CUDA_API_VERSION
	.align		4
        /*0000*/ 	.byte	0x04, 0x37
        /*0002*/ 	.short	(.L_9 - .L_8)
.L_8:
        /*0004*/ 	.word	0x00000082


	//----- nvinfo : EIATTR_KPARAM_INFO
	.align		4
.L_9:
        /*0008*/ 	.byte	0x04, 0x17
        /*000a*/ 	.short	(.L_11 - .L_10)
.L_10:
        /*000c*/ 	.word	0x00000000
        /*0010*/ 	.short	0x0002
        /*0012*/ 	.short	0x0010
        /*0014*/ 	.byte	0x00, 0xf0, 0x11, 0x00


	//----- nvinfo : EIATTR_KPARAM_INFO
	.align		4
.L_11:
        /*0018*/ 	.byte	0x04, 0x17
        /*001a*/ 	.short	(.L_13 - .L_12)
.L_12:
        /*001c*/ 	.word	0x00000000
        /*0020*/ 	.short	0x0001
        /*0022*/ 	.short	0x0008
        /*0024*/ 	.byte	0x00, 0xf5, 0x21, 0x00


	//----- nvinfo : EIATTR_KPARAM_INFO
	.align		4
.L_13:
        /*0028*/ 	.byte	0x04, 0x17
        /*002a*/ 	.short	(.L_15 - .L_14)
.L_14:
        /*002c*/ 	.word	0x00000000
        /*0030*/ 	.short	0x0000
        /*0032*/ 	.short	0x0000
        /*0034*/ 	.byte	0x00, 0xf5, 0x21, 0x00


	//----- nvinfo : EIATTR_SPARSE_MMA_MASK
	.align		4
.L_15:
        /*0038*/ 	.byte	0x03, 0x50
        /*003a*/ 	.short	0x0000


	//----- nvinfo : EIATTR_MAXREG_COUNT
	.align		4
        /*003c*/ 	.byte	0x03, 0x1b
        /*003e*/ 	.short	0x00ff


	//----- nvinfo : EIATTR_MERCURY_ISA_VERSION
	.align		4
        /*0040*/ 	.byte	0x03, 0x5f
        /*0042*/ 	.short	0x0101


	//----- nvinfo : EIATTR_VRC_CTA_INIT_COUNT
	.align		4
        /*0044*/ 	.byte	0x02, 0x4a
	.zero		1
	.zero		1


	//----- nvinfo : EIATTR_EXIT_INSTR_OFFSETS
	.align		4
        /*0048*/ 	.byte	0x04, 0x1c
        /*004a*/ 	.short	(.L_17 - .L_16)


	//   ....[0]....
.L_16:
        /*004c*/ 	.word	0x000025c0


	//   ....[1]....
        /*0050*/ 	.word	0x00002930


	//   ....[2]....
        /*0054*/ 	.word	0x00002ae0


	//   ....[3]....
        /*0058*/ 	.word	0x00002c10


	//   ....[4]....
        /*005c*/ 	.word	0x00002d00


	//----- nvinfo : EIATTR_CBANK_PARAM_SIZE
	.align		4
.L_17:
        /*0060*/ 	.byte	0x03, 0x19
        /*0062*/ 	.short	0x0014


	//----- nvinfo : EIATTR_PARAM_CBANK
	.align		4
        /*0064*/ 	.byte	0x04, 0x0a
        /*0066*/ 	.short	(.L_19 - .L_18)
	.align		4
.L_18:
        /*0068*/ 	.word	index@(.nv.constant0._Z10keccakHashPhS_j)
        /*006c*/ 	.short	0x0380
        /*006e*/ 	.short	0x0014


	//----- nvinfo : EIATTR_SW_WAR
	.align		4
.L_19:
        /*0070*/ 	.byte	0x04, 0x36
        /*0072*/ 	.short	(.L_21 - .L_20)
.L_20:
        /*0074*/ 	.word	0x00000008
.L_21:


//--------------------- .nv.callgraph             --------------------------
	.section	.nv.callgraph,"",@"SHT_CUDA_CALLGRAPH"
	.align	4
	.sectionentsize	8
	.align		4
        /*0000*/ 	.word	0x00000000
	.align		4
        /*0004*/ 	.word	0xffffffff
	.align		4
        /*0008*/ 	.word	0x00000000
	.align		4
        /*000c*/ 	.word	0xfffffffe
	.align		4
        /*0010*/ 	.word	0x00000000
	.align		4
        /*0014*/ 	.word	0xfffffffd
	.align		4
        /*0018*/ 	.word	0x00000000
	.align		4
        /*001c*/ 	.word	0xfffffffc


//--------------------- .nv.constant3             --------------------------
	.section	.nv.constant3,"a",@progbits
	.align	4
.nv.constant3:
	.type		RC,@object
	.size		RC,(r - RC)
RC:
        /*0000*/ 	.byte	0x01, 0x82, 0x8a, 0x00, 0x8b, 0x01, 0x81, 0x09, 0x8a, 0x88, 0x09, 0x89, 0x8b, 0x8b, 0x89, 0x8a
        /*0010*/ 	.byte	0x8b, 0x01, 0x88, 0x8a, 0x89, 0x81, 0x8b, 0x80
	.type		r,@object
	.size		r,(.L_1 - r)
r:
        /*0018*/ 	.byte	0x00, 0x00, 0x00, 0x00, 0x24, 0x00, 0x00, 0x00, 0x03, 0x00, 0x00, 0x00, 0x29, 0x00, 0x00, 0x00
        /*0028*/ 	.byte	0x12, 0x00, 0x00, 0x00, 0x01, 0x00, 0x00, 0x00, 0x2c, 0x00, 0x00, 0x00, 0x0a, 0x00, 0x00, 0x00
        /*0038*/ 	.byte	0x2d, 0x00, 0x00, 0x00, 0x02, 0x00, 0x00, 0x00, 0x3e, 0x00, 0x00, 0x00, 0x06, 0x00, 0x00, 0x00
        /*0048*/ 	.byte	0x2b, 0x00, 0x00, 0x00, 0x0f, 0x00, 0x00, 0x00, 0x3d, 0x00, 0x00, 0x00, 0x1c, 0x00, 0x00, 0x00
        /*0058*/ 	.byte	0x37, 0x00, 0x00, 0x00, 0x19, 0x00, 0x00, 0x00, 0x15, 0x00, 0x00, 0x00, 0x38, 0x00, 0x00, 0x00
        /*0068*/ 	.byte	0x1b, 0x00, 0x00, 0x00, 0x14, 0x00, 0x00, 0x00, 0x27, 0x00, 0x00, 0x00, 0x08, 0x00, 0x00, 0x00
        /*0078*/ 	.byte	0x0e, 0x00, 0x00, 0x00
.L_1:


//--------------------- .text._Z10keccakHashPhS_j --------------------------
	.section	.text._Z10keccakHashPhS_j,"ax",@progbits
	.align	128
        .global         _Z10keccakHashPhS_j
        .type           _Z10keccakHashPhS_j,@function
        .size           _Z10keccakHashPhS_j,(.L_x_13 - _Z10keccakHashPhS_j)
        .other          _Z10keccakHashPhS_j,@"STO_CUDA_ENTRY STV_DEFAULT"
_Z10keccakHashPhS_j:
.text._Z10keccakHashPhS_j:
[----:B------:R-:W0:Y:S01]  /*0000*/  LDC R1, c[0x0][0x37c] ;  /* 0x0000df00ff017b82 */ /* 0x000e220000000800 */
[----:B------:R-:W1:Y:S01]  /*0010*/  LDCU UR4, c[0x0][0x390] ;  /* 0x00007200ff0477ac */ /* 0x000e620008000800 */
[----:B0-----:R-:W-:Y:S01]  /*0020*/  VIADD R1, R1, 0xffffff38 ;  /* 0xffffff3801017836 */ /* 0x001fe20000000000 */
[----:B------:R-:W0:Y:S04]  /*0030*/  LDCU.64 UR12, c[0x0][0x358] ;  /* 0x00006b00ff0c77ac */ /* 0x000e280008000a00 */
[----:B------:R2:W-:Y:S01]  /*0040*/  STL.64 [R1], RZ ;  /* 0x000000ff01007387 */ /* 0x0005e20000100a00 */
[C---:B------:R-:W-:Y:S02]  /*0050*/  R2UR UR11, R1.reuse ;  /* 0x00000000010b72ca */ /* 0x040fe400000e0000 */
[----:B------:R-:W-:Y:S01]  /*0060*/  R2UR UR14, R1 ;  /* 0x00000000010e72ca */ /* 0x000fe200000e0000 */
[----:B------:R2:W-:Y:S04]  /*0070*/  STL.64 [R1+0x8], RZ ;  /* 0x000008ff01007387 */ /* 0x0005e80000100a00 */
[----:B------:R2:W-:Y:S04]  /*0080*/  STL.64 [R1+0x10], RZ ;  /* 0x000010ff01007387 */ /* 0x0005e80000100a00 */
[----:B------:R2:W-:Y:S01]  /*0090*/  STL.64 [R1+0x18], RZ ;  /* 0x000018ff01007387 */ /* 0x0005e20000100a00 */
[----:B-1----:R-:W-:-:S02]  /*00a0*/  UISETP.GE.U32.AND UP0, UPT, UR4, 0x8, UPT ;  /* 0x000000080400788c */ /* 0x002fc4000bf06070 */
[----:B------:R-:W-:Y:S01]  /*00b0*/  UIADD3 UR11, UPT, UPT, UR11, 0x40, URZ ;  /* 0x000000400b0b7890 */ /* 0x000fe2000fffe0ff */
[----:B------:R2:W-:Y:S01]  /*00c0*/  STL.64 [R1+0x20], RZ ;  /* 0x000020ff01007387 */ /* 0x0005e20000100a00 */
[----:B------:R-:W-:-:S03]  /*00d0*/  USHF.R.U32.HI UR8, URZ, 0x3, UR4 ;  /* 0x00000003ff087899 */ /* 0x000fc60008011604 */
[----:B------:R2:W-:Y:S04]  /*00e0*/  STL.64 [R1+0x28], RZ ;  /* 0x000028ff01007387 */ /* 0x0005e80000100a00 */
        /* <DEDUP_REMOVED lines=18> */
[----:B------:R2:W-:Y:S01]  /*0210*/  STL.64 [R1+0xc0], RZ ;  /* 0x0000c0ff01007387 */ /* 0x0005e20000100a00 */
[----:B0-----:R-:W-:Y:S05]  /*0220*/  BRA.U !UP0, `(.L_x_0) ;  /* 0x0000000d08207547 */ /* 0x001fea000b800000 */
[----:B------:R-:W-:Y:S02]  /*0230*/  UIADD3 UR4, UPT, UPT, UR8, -0x1, URZ ;  /* 0xffffffff08047890 */ /* 0x000fe4000fffe0ff */
[----:B------:R-:W-:Y:S02]  /*0240*/  ULOP3.LUT UR9, UR8, 0xf, URZ, 0xc0, !UPT ;  /* 0x0000000f08097892 */ /* 0x000fe4000f8ec0ff */
[----:B------:R-:W-:Y:S02]  /*0250*/  UISETP.GE.U32.AND UP1, UPT, UR4, 0xf, UPT ;  /* 0x0000000f0400788c */ /* 0x000fe4000bf26070 */
[----:B------:R-:W-:Y:S01]  /*0260*/  UISETP.NE.AND UP0, UPT, UR9, URZ, UPT ;  /* 0x000000ff0900728c */ /* 0x000fe2000bf05270 */
[----:B------:R-:W-:-:S06]  /*0270*/  UMOV UR4, URZ ;  /* 0x000000ff00047c82 */ /* 0x000fcc0008000000 */
[----:B------:R-:W-:Y:S05]  /*0280*/  BRA.U !UP1, `(.L_x_1) ;  /* 0x0000000509787547 */ /* 0x000fea000b800000 */
[----:B------:R-:W0:Y:S01]  /*0290*/  LDCU.64 UR6, c[0x0][0x380] ;  /* 0x00007000ff0677ac */ /* 0x000e220008000a00 */
[----:B------:R-:W-:Y:S02]  /*02a0*/  ULOP3.LUT UR4, UR8, 0x1ffffff0, URZ, 0xc0, !UPT ;  /* 0x1ffffff008047892 */ /* 0x000fe4000f8ec0ff */
[----:B0-----:R-:W-:-:S04]  /*02b0*/  UIADD3 UR5, UP1, UPT, UR6, 0x40, URZ ;  /* 0x0000004006057890 */ /* 0x001fc8000ff3e0ff */
[----:B------:R-:W-:Y:S02]  /*02c0*/  UIADD3.X UR6, UPT, UPT, URZ, UR7, URZ, UP1, !UPT ;  /* 0x00000007ff067290 */ /* 0x000fe40008ffe4ff */
[----:B------:R-:W-:Y:S01]  /*02d0*/  IMAD.U32 R2, RZ, RZ, UR5 ;  /* 0x00000005ff027e24 */ /* 0x000fe2000f8e00ff */
[----:B------:R-:W-:Y:S01]  /*02e0*/  UIADD3 UR7, UPT, UPT, -UR4, URZ, URZ ;  /* 0x000000ff04077290 */ /* 0x000fe2000fffe1ff */
[----:B------:R-:W-:Y:S02]  /*02f0*/  UMOV UR5, UR11 ;  /* 0x0000000b00057c82 */ /* 0x000fe40008000000 */
[----:B------:R-:W-:-:S09]  /*0300*/  IMAD.U32 R3, RZ, RZ, UR6 ;  /* 0x00000006ff037e24 */ /* 0x000fd2000f8e00ff */
.L_x_2:
[----:B0-----:R-:W3:Y:S04]  /*0310*/  LDL.64 R44, [UR5+-0x38] ;  /* 0xffffc805ff2c7983 */ /* 0x001ee80008100a00 */
[----:B------:R-:W3:Y:S04]  /*0320*/  LDG.E.64 R42, desc[UR12][R2.64+-0x38] ;  /* 0xffffc80c022a7981 */ /* 0x000ee8000c1e1b00 */
[----:B------:R-:W4:Y:S04]  /*0330*/  LDL.64 R30, [UR5+-0x40] ;  /* 0xffffc005ff1e7983 */ /* 0x000f280008100a00 */
[----:B------:R-:W4:Y:S04]  /*0340*/  LDG.E.64 R28, desc[UR12][R2.64+-0x40] ;  /* 0xffffc00c021c7981 */ /* 0x000f28000c1e1b00 */
[----:B------:R-:W5:Y:S04]  /*0350*/  LDL.64 R48, [UR5+-0x30] ;  /* 0xffffd005ff307983 */ /* 0x000f680008100a00 */
[----:B------:R-:W5:Y:S04]  /*0360*/  LDG.E.64 R46, desc[UR12][R2.64+-0x30] ;  /* 0xffffd00c022e7981 */ /* 0x000f68000c1e1b00 */
[----:B------:R-:W2:Y:S04]  /*0370*/  LDL.64 R52, [UR5+-0x28] ;  /* 0xffffd805ff347983 */ /* 0x000ea80008100a00 */
[----:B------:R-:W2:Y:S04]  /*0380*/  LDG.E.64 R50, desc[UR12][R2.64+-0x28] ;  /* 0xffffd80c02327981 */ /* 0x000ea8000c1e1b00 */
        /* <DEDUP_REMOVED lines=8> */
[----:B------:R-:W2:Y:S04]  /*0410*/  LDL.64 R20, [UR5] ;  /* 0x00000005ff147983 */ /* 0x000ea80008100a00 */
[----:B------:R-:W2:Y:S04]  /*0420*/  LDG.E.64 R22, desc[UR12][R2.64] ;  /* 0x0000000c02167981 */ /* 0x000ea8000c1e1b00 */
[----:B------:R-:W2:Y:S04]  /*0430*/  LDL.64 R24, [UR5+0x8] ;  /* 0x00000805ff187983 */ /* 0x000ea80008100a00 */
[----:B------:R-:W2:Y:S04]  /*0440*/  LDG.E.64 R26, desc[UR12][R2.64+0x8] ;  /* 0x0000080c021a7981 */ /* 0x000ea8000c1e1b00 */
[----:B------:R-:W2:Y:S04]  /*0450*/  LDG.E.64 R32, desc[UR12][R2.64+0x10] ;  /* 0x0000100c02207981 */ /* 0x000ea8000c1e1b00 */
[----:B------:R-:W2:Y:S04]  /*0460*/  LDL.64 R34, [UR5+0x18] ;  /* 0x00001805ff227983 */ /* 0x000ea80008100a00 */
[----:B------:R-:W2:Y:S04]  /*0470*/  LDG.E.64 R36, desc[UR12][R2.64+0x18] ;  /* 0x0000180c02247981 */ /* 0x000ea8000c1e1b00 */
[----:B------:R-:W2:Y:S04]  /*0480*/  LDL.64 R38, [UR5+0x20] ;  /* 0x00002005ff267983 */ /* 0x000ea80008100a00 */
[----:B------:R-:W2:Y:S04]  /*0490*/  LDG.E.64 R40, desc[UR12][R2.64+0x20] ;  /* 0x0000200c02287981 */ /* 0x000ea8000c1e1b00 */
[----:B------:R-:W2:Y:S04]  /*04a0*/  LDL.64 R56, [UR5+0x28] ;  /* 0x00002805ff387983 */ /* 0x000ea80008100a00 */
[----:B------:R-:W2:Y:S01]  /*04b0*/  LDL.64 R54, [UR5+0x30] ;  /* 0x00003005ff367983 */ /* 0x000ea20008100a00 */
[----:B---3--:R-:W-:-:S02]  /*04c0*/  LOP3.LUT R42, R44, R42, RZ, 0x3c, !PT ;  /* 0x0000002a2c2a7212 */ /* 0x008fc400078e3cff */
[----:B------:R-:W-:Y:S02]  /*04d0*/  LOP3.LUT R43, R45, R43, RZ, 0x3c, !PT ;  /* 0x0000002b2d2b7212 */ /* 0x000fe400078e3cff */
[----:B----4-:R-:W-:Y:S02]  /*04e0*/  LOP3.LUT R28, R30, R28, RZ, 0x3c, !PT ;  /* 0x0000001c1e1c7212 */ /* 0x010fe400078e3cff */
[----:B------:R-:W-:Y:S02]  /*04f0*/  LOP3.LUT R29, R31, R29, RZ, 0x3c, !PT ;  /* 0x0000001d1f1d7212 */ /* 0x000fe400078e3cff */
[----:B------:R-:W3:Y:S01]  /*0500*/  LDL.64 R30, [UR5+0x10] ;  /* 0x00001005ff1e7983 */ /* 0x000ee20008100a00 */
[----:B-----5:R-:W-:Y:S02]  /*0510*/  LOP3.LUT R44, R48, R46, RZ, 0x3c, !PT ;  /* 0x0000002e302c7212 */ /* 0x020fe400078e3cff */
[----:B------:R-:W-:Y:S02]  /*0520*/  LOP3.LUT R45, R49, R47, RZ, 0x3c, !PT ;  /* 0x0000002f312d7212 */ /* 0x000fe400078e3cff */
[----:B------:R-:W4:Y:S01]  /*0530*/  LDG.E.64 R48, desc[UR12][R2.64+0x30] ;  /* 0x0000300c02307981 */ /* 0x000f22000c1e1b00 */
[----:B--2---:R-:W-:-:S03]  /*0540*/  LOP3.LUT R58, R52, R50, RZ, 0x3c, !PT ;  /* 0x00000032343a7212 */ /* 0x004fc600078e3cff */
[----:B------:R-:W2:Y:S01]  /*0550*/  LDG.E.64 R46, desc[UR12][R2.64+0x38] ;  /* 0x0000380c022e7981 */ /* 0x000ea2000c1e1b00 */
[----:B------:R-:W-:-:S03]  /*0560*/  LOP3.LUT R59, R53, R51, RZ, 0x3c, !PT ;  /* 0x00000033353b7212 */ /* 0x000fc600078e3cff */
[----:B------:R0:W5:Y:S04]  /*0570*/  LDG.E.64 R50, desc[UR12][R2.64+0x28] ;  /* 0x0000280c02327981 */ /* 0x000168000c1e1b00 */
[----:B------:R-:W2:Y:S01]  /*0580*/  LDL.64 R52, [UR5+0x38] ;  /* 0x00003805ff347983 */ /* 0x000ea20008100a00 */
[----:B------:R-:W-:Y:S01]  /*0590*/  UIADD3 UR7, UPT, UPT, UR7, 0x10, URZ ;  /* 0x0000001007077890 */ /* 0x000fe2000fffe0ff */
[----:B------:R-:W-:Y:S02]  /*05a0*/  LOP3.LUT R4, R4, R6, RZ, 0x3c, !PT ;  /* 0x0000000604047212 */ /* 0x000fe400078e3cff */
[----:B------:R-:W-:Y:S01]  /*05b0*/  LOP3.LUT R5, R5, R7, RZ, 0x3c, !PT ;  /* 0x0000000705057212 */ /* 0x000fe200078e3cff */
[----:B------:R-:W-:Y:S01]  /*05c0*/  UISETP.NE.AND UP1, UPT, UR7, URZ, UPT ;  /* 0x000000ff0700728c */ /* 0x000fe2000bf25270 */
[----:B------:R-:W-:-:S02]  /*05d0*/  LOP3.LUT R6, R8, R10, RZ, 0x3c, !PT ;  /* 0x0000000a08067212 */ /* 0x000fc400078e3cff */
[----:B------:R-:W-:Y:S02]  /*05e0*/  LOP3.LUT R7, R9, R11, RZ, 0x3c, !PT ;  /* 0x0000000b09077212 */ /* 0x000fe400078e3cff */
[----:B------:R-:W-:Y:S02]  /*05f0*/  LOP3.LUT R8, R12, R14, RZ, 0x3c, !PT ;  /* 0x0000000e0c087212 */ /* 0x000fe400078e3cff */
[----:B------:R-:W-:Y:S01]  /*0600*/  LOP3.LUT R9, R13, R15, RZ, 0x3c, !PT ;  /* 0x0000000f0d097212 */ /* 0x000fe200078e3cff */
[----:B------:R-:W-:Y:S01]  /*0610*/  STL.64 [UR5+-0x20], R4 ;  /* 0xffffe004ff007987 */ /* 0x000fe20008100a05 */
[----:B0-----:R-:W-:Y:S02]  /*0620*/  IADD3 R2, P0, PT, R2, 0x80, RZ ;  /* 0x0000008002027810 */ /* 0x001fe40007f1e0ff */
[----:B------:R-:W-:Y:S02]  /*0630*/  LOP3.LUT R10, R16, R18, RZ, 0x3c, !PT ;  /* 0x00000012100a7212 */ /* 0x000fe400078e3cff */
[----:B------:R-:W-:Y:S01]  /*0640*/  LOP3.LUT R11, R17, R19, RZ, 0x3c, !PT ;  /* 0x00000013110b7212 */ /* 0x000fe200078e3cff */
[----:B------:R0:W-:Y:S01]  /*0650*/  STL.64 [UR5+-0x18], R6 ;  /* 0xffffe806ff007987 */ /* 0x0001e20008100a05 */
[----:B------:R-:W-:-:S02]  /*0660*/  LOP3.LUT R12, R20, R22, RZ, 0x3c, !PT ;  /* 0x00000016140c7212 */ /* 0x000fc400078e3cff */
[----:B------:R-:W-:Y:S01]  /*0670*/  LOP3.LUT R13, R21, R23, RZ, 0x3c, !PT ;  /* 0x00000017150d7212 */ /* 0x000fe200078e3cff */
[----:B------:R1:W-:Y:S01]  /*0680*/  STL.64 [UR5+-0x10], R8 ;  /* 0xfffff008ff007987 */ /* 0x0003e20008100a05 */
[----:B------:R-:W-:Y:S02]  /*0690*/  LOP3.LUT R14, R24, R26, RZ, 0x3c, !PT ;  /* 0x0000001a180e7212 */ /* 0x000fe400078e3cff */
[----:B------:R-:W-:Y:S01]  /*06a0*/  LOP3.LUT R15, R25, R27, RZ, 0x3c, !PT ;  /* 0x0000001b190f7212 */ /* 0x000fe200078e3cff */
[----:B------:R-:W-:Y:S04]  /*06b0*/  STL.64 [UR5+-0x8], R10 ;  /* 0xfffff80aff007987 */ /* 0x000fe80008100a05 */
[----:B------:R4:W-:Y:S04]  /*06c0*/  STL.64 [UR5], R12 ;  /* 0x0000000cff007987 */ /* 0x0009e80008100a05 */
[----:B------:R2:W-:Y:S01]  /*06d0*/  STL.64 [UR5+0x8], R14 ;  /* 0x0000080eff007987 */ /* 0x0005e20008100a05 */
[----:B0-----:R-:W-:-:S02]  /*06e0*/  LOP3.LUT R6, R34, R36, RZ, 0x3c, !PT ;  /* 0x0000002422067212 */ /* 0x001fc400078e3cff */
[----:B------:R-:W-:Y:S01]  /*06f0*/  LOP3.LUT R7, R35, R37, RZ, 0x3c, !PT ;  /* 0x0000002523077212 */ /* 0x000fe200078e3cff */
[----:B------:R-:W-:Y:S01]  /*0700*/  IMAD.X R3, RZ, RZ, R3, P0 ;  /* 0x000000ffff037224 */ /* 0x000fe200000e0603 */
[----:B-1----:R-:W-:Y:S02]  /*0710*/  LOP3.LUT R8, R38, R40, RZ, 0x3c, !PT ;  /* 0x0000002826087212 */ /* 0x002fe400078e3cff */
[----:B------:R-:W-:Y:S01]  /*0720*/  LOP3.LUT R9, R39, R41, RZ, 0x3c, !PT ;  /* 0x0000002927097212 */ /* 0x000fe200078e3cff */
[----:B------:R0:W-:Y:S04]  /*0730*/  STL.64 [UR5+-0x40], R28 ;  /* 0xffffc01cff007987 */ /* 0x0001e80008100a05 */
[----:B------:R0:W-:Y:S04]  /*0740*/  STL.64 [UR5+-0x38], R42 ;  /* 0xffffc82aff007987 */ /* 0x0001e80008100a05 */
[----:B------:R0:W-:Y:S04]  /*0750*/  STL.64 [UR5+-0x30], R44 ;  /* 0xffffd02cff007987 */ /* 0x0001e80008100a05 */
[----:B------:R0:W-:Y:S04]  /*0760*/  STL.64 [UR5+-0x28], R58 ;  /* 0xffffd83aff007987 */ /* 0x0001e80008100a05 */
[----:B------:R0:W-:Y:S04]  /*0770*/  STL.64 [UR5+0x18], R6 ;  /* 0x00001806ff007987 */ /* 0x0001e80008100a05 */
[----:B------:R0:W-:Y:S01]  /*0780*/  STL.64 [UR5+0x20], R8 ;  /* 0x00002008ff007987 */ /* 0x0001e20008100a05 */
[----:B---3--:R-:W-:-:S02]  /*0790*/  LOP3.LUT R4, R30, R32, RZ, 0x3c, !PT ;  /* 0x000000201e047212 */ /* 0x008fc400078e3cff */
[----:B------:R-:W-:Y:S02]  /*07a0*/  LOP3.LUT R5, R31, R33, RZ, 0x3c, !PT ;  /* 0x000000211f057212 */ /* 0x000fe400078e3cff */
[----:B----4-:R-:W-:Y:S02]  /*07b0*/  LOP3.LUT R12, R54, R48, RZ, 0x3c, !PT ;  /* 0x00000030360c7212 */ /* 0x010fe400078e3cff */
[----:B------:R-:W-:Y:S01]  /*07c0*/  LOP3.LUT R13, R55, R49, RZ, 0x3c, !PT ;  /* 0x00000031370d7212 */ /* 0x000fe200078e3cff */
[----:B------:R0:W-:Y:S01]  /*07d0*/  STL.64 [UR5+0x10], R4 ;  /* 0x00001004ff007987 */ /* 0x0001e20008100a05 */
[----:B-----5:R-:W-:Y:S02]  /*07e0*/  LOP3.LUT R10, R56, R50, RZ, 0x3c, !PT ;  /* 0x00000032380a7212 */ /* 0x020fe400078e3cff */
[----:B------:R-:W-:Y:S02]  /*07f0*/  LOP3.LUT R11, R57, R51, RZ, 0x3c, !PT ;  /* 0x00000033390b7212 */ /* 0x000fe400078e3cff */
[----:B--2---:R-:W-:-:S02]  /*0800*/  LOP3.LUT R14, R52, R46, RZ, 0x3c, !PT ;  /* 0x0000002e340e7212 */ /* 0x004fc400078e3cff */
[----:B------:R-:W-:Y:S01]  /*0810*/  LOP3.LUT R15, R53, R47, RZ, 0x3c, !PT ;  /* 0x0000002f350f7212 */ /* 0x000fe200078e3cff */
[----:B------:R0:W-:Y:S04]  /*0820*/  STL.64 [UR5+0x28], R10 ;  /* 0x0000280aff007987 */ /* 0x0001e80008100a05 */
[----:B------:R0:W-:Y:S04]  /*0830*/  STL.64 [UR5+0x30], R12 ;  /* 0x0000300cff007987 */ /* 0x0001e80008100a05 */
[----:B------:R0:W-:Y:S01]  /*0840*/  STL.64 [UR5+0x38], R14 ;  /* 0x0000380eff007987 */ /* 0x0001e20008100a05 */
[----:B------:R-:W-:Y:S01]  /*0850*/  UIADD3 UR5, UPT, UPT, UR5, 0x80, URZ ;  /* 0x0000008005057890 */ /* 0x000fe2000fffe0ff */
[----:B------:R-:W-:Y:S11]  /*0860*/  BRA.U UP1, `(.L_x_2) ;  /* 0xfffffff901a87547 */ /* 0x000ff6000b83ffff */
.L_x_1:
[----:B------:R-:W-:Y:S05]  /*0870*/  BRA.U !UP0, `(.L_x_0) ;  /* 0x00000005088c7547 */ /* 0x000fea000b800000 */
[----:B------:R-:W-:Y:S02]  /*0880*/  UISETP.GE.U32.AND UP0, UPT, UR9, 0x8, UPT ;  /* 0x000000080900788c */ /* 0x000fe4000bf06070 */
[----:B------:R-:W-:-:S04]  /*0890*/  ULOP3.LUT UR5, UR8, 0x7, URZ, 0xc0, !UPT ;  /* 0x0000000708057892 */ /* 0x000fc8000f8ec0ff */
[----:B------:R-:W-:-:S03]  /*08a0*/  UISETP.NE.AND UP1, UPT, UR5, URZ, UPT ;  /* 0x000000ff0500728c */ /* 0x000fc6000bf25270 */
[----:B------:R-:W-:Y:S08]  /*08b0*/  BRA.U !UP0, `(.L_x_3) ;  /* 0x0000000108b87547 */ /* 0x000ff0000b800000 */
[----:B------:R-:W1:Y:S01]  /*08c0*/  LDCU.64 UR6, c[0x0][0x380] ;  /* 0x00007000ff0677ac */ /* 0x000e620008000a00 */
[----:B------:R-:W-:-:S09]  /*08d0*/  ULEA UR9, UR4, UR14, 0x3 ;  /* 0x0000000e04097291 */ /* 0x000fd2000f8e18ff */
[----:B0-----:R-:W3:Y:S04]  /*08e0*/  LDL.64 R4, [UR9] ;  /* 0x00000009ff047983 */ /* 0x001ee80008100a00 */
[----:B------:R-:W4:Y:S01]  /*08f0*/  LDL.64 R8, [UR9+0x8] ;  /* 0x00000809ff087983 */ /* 0x000f220008100a00 */
[----:B-1----:R-:W-:-:S03]  /*0900*/  UIMAD.WIDE.U32 UR6, UR4, 0x8, UR6 ;  /* 0x00000008040678a5 */ /* 0x002fc6000f8e0006 */
[----:B------:R-:W5:Y:S03]  /*0910*/  LDL.64 R12, [UR9+0x10] ;  /* 0x00001009ff0c7983 */ /* 0x000f660008100a00 */
[----:B------:R-:W-:Y:S01]  /*0920*/  IMAD.U32 R34, RZ, RZ, UR6 ;  /* 0x00000006ff227e24 */ /* 0x000fe2000f8e00ff */
[----:B------:R-:W2:Y:S01]  /*0930*/  LDL.64 R16, [UR9+0x18] ;  /* 0x00001809ff107983 */ /* 0x000ea20008100a00 */
[----:B------:R-:W-:-:S03]  /*0940*/  IMAD.U32 R35, RZ, RZ, UR7 ;  /* 0x00000007ff237e24 */ /* 0x000fc6000f8e00ff */
[----:B------:R-:W2:Y:S04]  /*0950*/  LDL.64 R20, [UR9+0x20] ;  /* 0x00002009ff147983 */ /* 0x000ea80008100a00 */
[----:B------:R-:W3:Y:S04]  /*0960*/  LDG.E.64 R2, desc[UR12][R34.64] ;  /* 0x0000000c22027981 */ /* 0x000ee8000c1e1b00 */
[----:B------:R-:W4:Y:S04]  /*0970*/  LDG.E.64 R6, desc[UR12][R34.64+0x8] ;  /* 0x0000080c22067981 */ /* 0x000f28000c1e1b00 */
[----:B------:R-:W5:Y:S04]  /*0980*/  LDG.E.64 R10, desc[UR12][R34.64+0x10] ;  /* 0x0000100c220a7981 */ /* 0x000f68000c1e1b00 */
[----:B------:R-:W2:Y:S04]  /*0990*/  LDG.E.64 R14, desc[UR12][R34.64+0x18] ;  /* 0x0000180c220e7981 */ /* 0x000ea8000c1e1b00 */
[----:B------:R-:W2:Y:S04]  /*09a0*/  LDG.E.64 R18, desc[UR12][R34.64+0x20] ;  /* 0x0000200c22127981 */ /* 0x000ea8000c1e1b00 */
[----:B------:R-:W2:Y:S04]  /*09b0*/  LDL.64 R24, [UR9+0x28] ;  /* 0x00002809ff187983 */ /* 0x000ea80008100a00 */
[----:B------:R-:W2:Y:S04]  /*09c0*/  LDG.E.64 R22, desc[UR12][R34.64+0x28] ;  /* 0x0000280c22167981 */ /* 0x000ea8000c1e1b00 */
[----:B------:R-:W2:Y:S04]  /*09d0*/  LDL.64 R28, [UR9+0x30] ;  /* 0x00003009ff1c7983 */ /* 0x000ea80008100a00 */
[----:B------:R-:W2:Y:S04]  /*09e0*/  LDG.E.64 R26, desc[UR12][R34.64+0x30] ;  /* 0x0000300c221a7981 */ /* 0x000ea8000c1e1b00 */
[----:B------:R-:W2:Y:S04]  /*09f0*/  LDL.64 R32, [UR9+0x38] ;  /* 0x00003809ff207983 */ /* 0x000ea80008100a00 */
[----:B------:R-:W2:Y:S01]  /*0a00*/  LDG.E.64 R30, desc[UR12][R34.64+0x38] ;  /* 0x0000380c221e7981 */ /* 0x000ea2000c1e1b00 */
[----:B------:R-:W-:Y:S01]  /*0a10*/  UIADD3 UR4, UPT, UPT, UR4, 0x8, URZ ;  /* 0x0000000804047890 */ /* 0x000fe2000fffe0ff */
[----:B---3--:R-:W-:-:S02]  /*0a20*/  LOP3.LUT R2, R4, R2, RZ, 0x3c, !PT ;  /* 0x0000000204027212 */ /* 0x008fc400078e3cff */
[----:B------:R-:W-:Y:S02]  /*0a30*/  LOP3.LUT R3, R5, R3, RZ, 0x3c, !PT ;  /* 0x0000000305037212 */ /* 0x000fe400078e3cff */
[----:B----4-:R-:W-:Y:S02]  /*0a40*/  LOP3.LUT R4, R8, R6, RZ, 0x3c, !PT ;  /* 0x0000000608047212 */ /* 0x010fe400078e3cff */
[----:B------:R-:W-:Y:S01]  /*0a50*/  LOP3.LUT R5, R9, R7, RZ, 0x3c, !PT ;  /* 0x0000000709057212 */ /* 0x000fe200078e3cff */
[----:B------:R0:W-:Y:S01]  /*0a60*/  STL.64 [UR9], R2 ;  /* 0x00000002ff007987 */ /* 0x0001e20008100a09 */
[----:B-----5:R-:W-:Y:S02]  /*0a70*/  LOP3.LUT R6, R12, R10, RZ, 0x3c, !PT ;  /* 0x0000000a0c067212 */ /* 0x020fe400078e3cff */
[----:B------:R-:W-:Y:S01]  /*0a80*/  LOP3.LUT R7, R13, R11, RZ, 0x3c, !PT ;  /* 0x0000000b0d077212 */ /* 0x000fe200078e3cff */
[----:B------:R1:W-:Y:S01]  /*0a90*/  STL.64 [UR9+0x8], R4 ;  /* 0x00000804ff007987 */ /* 0x0003e20008100a09 */
[----:B--2---:R-:W-:-:S02]  /*0aa0*/  LOP3.LUT R8, R16, R14, RZ, 0x3c, !PT ;  /* 0x0000000e10087212 */ /* 0x004fc400078e3cff */
[----:B------:R-:W-:Y:S02]  /*0ab0*/  LOP3.LUT R9, R17, R15, RZ, 0x3c, !PT ;  /* 0x0000000f11097212 */ /* 0x000fe400078e3cff */
[----:B------:R-:W-:Y:S02]  /*0ac0*/  LOP3.LUT R10, R20, R18, RZ, 0x3c, !PT ;  /* 0x00000012140a7212 */ /* 0x000fe400078e3cff */
[----:B------:R-:W-:Y:S01]  /*0ad0*/  LOP3.LUT R11, R21, R19, RZ, 0x3c, !PT ;  /* 0x00000013150b7212 */ /* 0x000fe200078e3cff */
[----:B------:R3:W-:Y:S01]  /*0ae0*/  STL.64 [UR9+0x10], R6 ;  /* 0x00001006ff007987 */ /* 0x0007e20008100a09 */
[----:B0-----:R-:W-:Y:S02]  /*0af0*/  LOP3.LUT R2, R24, R22, RZ, 0x3c, !PT ;  /* 0x0000001618027212 */ /* 0x001fe400078e3cff */
[----:B------:R-:W-:Y:S01]  /*0b00*/  LOP3.LUT R3, R25, R23, RZ, 0x3c, !PT ;  /* 0x0000001719037212 */ /* 0x000fe200078e3cff */
[----:B------:R3:W-:Y:S01]  /*0b10*/  STL.64 [UR9+0x18], R8 ;  /* 0x00001808ff007987 */ /* 0x0007e20008100a09 */
[----:B-1----:R-:W-:-:S02]  /*0b20*/  LOP3.LUT R4, R28, R26, RZ, 0x3c, !PT ;  /* 0x0000001a1c047212 */ /* 0x002fc400078e3cff */
[----:B------:R-:W-:Y:S01]  /*0b30*/  LOP3.LUT R5, R29, R27, RZ, 0x3c, !PT ;  /* 0x0000001b1d057212 */ /* 0x000fe200078e3cff */
[----:B------:R3:W-:Y:S01]  /*0b40*/  STL.64 [UR9+0x20], R10 ;  /* 0x0000200aff007987 */ /* 0x0007e20008100a09 */
[----:B------:R-:W-:Y:S02]  /*0b50*/  LOP3.LUT R12, R32, R30, RZ, 0x3c, !PT ;  /* 0x0000001e200c7212 */ /* 0x000fe400078e3cff */
[----:B------:R-:W-:Y:S01]  /*0b60*/  LOP3.LUT R13, R33, R31, RZ, 0x3c, !PT ;  /* 0x0000001f210d7212 */ /* 0x000fe200078e3cff */
[----:B------:R3:W-:Y:S04]  /*0b70*/  STL.64 [UR9+0x28], R2 ;  /* 0x00002802ff007987 */ /* 0x0007e80008100a09 */
[----:B------:R3:W-:Y:S04]  /*0b80*/  STL.64 [UR9+0x30], R4 ;  /* 0x00003004ff007987 */ /* 0x0007e80008100a09 */
[----:B------:R3:W-:Y:S02]  /*0b90*/  STL.64 [UR9+0x38], R12 ;  /* 0x0000380cff007987 */ /* 0x0007e40008100a09 */
.L_x_3:
[----:B------:R-:W-:Y:S05]  /*0ba0*/  BRA.U !UP1, `(.L_x_0) ;  /* 0x0000000109c07547 */ /* 0x000fea000b800000 */
[----:B------:R-:W-:Y:S02]  /*0bb0*/  UISETP.GE.U32.AND UP0, UPT, UR5, 0x4, UPT ;  /* 0x000000040500788c */ /* 0x000fe4000bf06070 */
[----:B------:R-:W-:-:S04]  /*0bc0*/  ULOP3.LUT UR9, UR8, 0x3, URZ, 0xc0, !UPT ;  /* 0x0000000308097892 */ /* 0x000fc8000f8ec0ff */
[----:B------:R-:W-:-:S03]  /*0bd0*/  UISETP.NE.AND UP1, UPT, UR9, URZ, UPT ;  /* 0x000000ff0900728c */ /* 0x000fc6000bf25270 */
[----:B------:R-:W-:Y:S08]  /*0be0*/  BRA.U !UP0, `(.L_x_4) ;  /* 0x0000000108687547 */ /* 0x000ff0000b800000 */
[----:B------:R-:W1:Y:S01]  /*0bf0*/  LDCU.64 UR6, c[0x0][0x380] ;  /* 0x00007000ff0677ac */ /* 0x000e620008000a00 */
[----:B------:R-:W-:-:S09]  /*0c00*/  ULEA UR5, UR4, UR14, 0x3 ;  /* 0x0000000e04057291 */ /* 0x000fd2000f8e18ff */
[----:B---3--:R-:W3:Y:S04]  /*0c10*/  LDL.64 R2, [UR5] ;  /* 0x00000005ff027983 */ /* 0x008ee80008100a00 */
[----:B0-----:R-:W4:Y:S01]  /*0c20*/  LDL.64 R4, [UR5+0x8] ;  /* 0x00000805ff047983 */ /* 0x001f220008100a00 */
[----:B-1----:R-:W-:-:S03]  /*0c30*/  UIMAD.WIDE.U32 UR6, UR4, 0x8, UR6 ;  /* 0x00000008040678a5 */ /* 0x002fc6000f8e0006 */
[----:B------:R-:W5:Y:S03]  /*0c40*/  LDL.64 R6, [UR5+0x10] ;  /* 0x00001005ff067983 */ /* 0x000f660008100a00 */
[----:B------:R-:W-:Y:S01]  /*0c50*/  IMAD.U32 R18, RZ, RZ, UR6 ;  /* 0x00000006ff127e24 */ /* 0x000fe2000f8e00ff */
[----:B------:R-:W2:Y:S01]  /*0c60*/  LDL.64 R8, [UR5+0x18] ;  /* 0x00001805ff087983 */ /* 0x000ea20008100a00 */
[----:B------:R-:W-:-:S05]  /*0c70*/  IMAD.U32 R19, RZ, RZ, UR7 ;  /* 0x00000007ff137e24 */ /* 0x000fca000f8e00ff */
[----:B------:R-:W3:Y:S04]  /*0c80*/  LDG.E.64 R10, desc[UR12][R18.64] ;  /* 0x0000000c120a7981 */ /* 0x000ee8000c1e1b00 */
[----:B------:R-:W4:Y:S04]  /*0c90*/  LDG.E.64 R12, desc[UR12][R18.64+0x8] ;  /* 0x0000080c120c7981 */ /* 0x000f28000c1e1b00 */
[----:B------:R-:W5:Y:S04]  /*0ca0*/  LDG.E.64 R14, desc[UR12][R18.64+0x10] ;  /* 0x0000100c120e7981 */ /* 0x000f68000c1e1b00 */
[----:B------:R-:W2:Y:S01]  /*0cb0*/  LDG.E.64 R16, desc[UR12][R18.64+0x18] ;  /* 0x0000180c12107981 */ /* 0x000ea2000c1e1b00 */
[----:B------:R-:W-:Y:S01]  /*0cc0*/  UIADD3 UR4, UPT, UPT, UR4, 0x4, URZ ;  /* 0x0000000404047890 */ /* 0x000fe2000fffe0ff */
[----:B---3--:R-:W-:-:S02]  /*0cd0*/  LOP3.LUT R2, R2, R10, RZ, 0x3c, !PT ;  /* 0x0000000a02027212 */ /* 0x008fc400078e3cff */
[----:B------:R-:W-:Y:S02]  /*0ce0*/  LOP3.LUT R3, R3, R11, RZ, 0x3c, !PT ;  /* 0x0000000b03037212 */ /* 0x000fe400078e3cff */
[----:B----4-:R-:W-:Y:S02]  /*0cf0*/  LOP3.LUT R4, R4, R12, RZ, 0x3c, !PT ;  /* 0x0000000c04047212 */ /* 0x010fe400078e3cff */
[----:B------:R-:W-:Y:S02]  /*0d00*/  LOP3.LUT R5, R5, R13, RZ, 0x3c, !PT ;  /* 0x0000000d05057212 */ /* 0x000fe400078e3cff */
[----:B-----5:R-:W-:Y:S02]  /*0d10*/  LOP3.LUT R6, R6, R14, RZ, 0x3c, !PT ;  /* 0x0000000e06067212 */ /* 0x020fe400078e3cff */
[----:B------:R-:W-:Y:S02]  /*0d20*/  LOP3.LUT R7, R7, R15, RZ, 0x3c, !PT ;  /* 0x0000000f07077212 */ /* 0x000fe400078e3cff */
[----:B--2---:R-:W-:-:S02]  /*0d30*/  LOP3.LUT R8, R8, R16, RZ, 0x3c, !PT ;  /* 0x0000001008087212 */ /* 0x004fc400078e3cff */
[----:B------:R-:W-:Y:S01]  /*0d40*/  LOP3.LUT R9, R9, R17, RZ, 0x3c, !PT ;  /* 0x0000001109097212 */ /* 0x000fe200078e3cff */
[----:B------:R1:W-:Y:S04]  /*0d50*/  STL.64 [UR5], R2 ;  /* 0x00000002ff007987 */ /* 0x0003e80008100a05 */
[----:B------:R1:W-:Y:S04]  /*0d60*/  STL.64 [UR5+0x8], R4 ;  /* 0x00000804ff007987 */ /* 0x0003e80008100a05 */
[----:B------:R1:W-:Y:S04]  /*0d70*/  STL.64 [UR5+0x10], R6 ;  /* 0x00001006ff007987 */ /* 0x0003e80008100a05 */
[----:B------:R1:W-:Y:S02]  /*0d80*/  STL.64 [UR5+0x18], R8 ;  /* 0x00001808ff007987 */ /* 0x0003e40008100a05 */
.L_x_4:
[----:B------:R-:W-:Y:S05]  /*0d90*/  BRA.U !UP1, `(.L_x_0) ;  /* 0x0000000109447547 */ /* 0x000fea000b800000 */
[----:B------:R-:W4:Y:S01]  /*0da0*/  LDCU.64 UR6, c[0x0][0x380] ;  /* 0x00007000ff0677ac */ /* 0x000f220008000a00 */
[----:B------:R-:W-:Y:S02]  /*0db0*/  UIMAD UR10, UR4, 0x8, UR14 ;  /* 0x00000008040a78a4 */ /* 0x000fe4000f8e020e */
[----:B------:R-:W-:Y:S02]  /*0dc0*/  UIADD3 UR9, UPT, UPT, -UR9, URZ, URZ ;  /* 0x000000ff09097290 */ /* 0x000fe4000fffe1ff */
[----:B----4-:R-:W-:-:S12]  /*0dd0*/  UIMAD.WIDE.U32 UR4, UR4, 0x8, UR6 ;  /* 0x00000008040478a5 */ /* 0x010fd8000f8e0006 */
.L_x_5:
[----:B-1-3--:R-:W-:Y:S01]  /*0de0*/  IMAD.U32 R2, RZ, RZ, UR4 ;  /* 0x00000004ff027e24 */ /* 0x00afe2000f8e00ff */
[----:B0---4-:R-:W3:Y:S01]  /*0df0*/  LDL.64 R4, [UR10] ;  /* 0x0000000aff047983 */ /* 0x011ee20008100a00 */
[----:B------:R-:W-:-:S06]  /*0e00*/  IMAD.U32 R3, RZ, RZ, UR5 ;  /* 0x00000005ff037e24 */ /* 0x000fcc000f8e00ff */
[----:B------:R-:W3:Y:S01]  /*0e10*/  LDG.E.64 R2, desc[UR12][R2.64] ;  /* 0x0000000c02027981 */ /* 0x000ee2000c1e1b00 */
[----:B------:R-:W-:Y:S02]  /*0e20*/  UIADD3 UR4, UP0, UPT, UR4, 0x8, URZ ;  /* 0x0000000804047890 */ /* 0x000fe4000ff1e0ff */
[----:B------:R-:W-:Y:S02]  /*0e30*/  UIADD3 UR9, UPT, UPT, UR9, 0x1, URZ ;  /* 0x0000000109097890 */ /* 0x000fe4000fffe0ff */
[----:B------:R-:W-:Y:S02]  /*0e40*/  UIADD3.X UR5, UPT, UPT, URZ, UR5, URZ, UP0, !UPT ;  /* 0x00000005ff057290 */ /* 0x000fe400087fe4ff */
[----:B------:R-:W-:Y:S01]  /*0e50*/  UISETP.NE.AND UP0, UPT, UR9, URZ, UPT ;  /* 0x000000ff0900728c */ /* 0x000fe2000bf05270 */
[----:B---3--:R-:W-:Y:S02]  /*0e60*/  LOP3.LUT R4, R4, R2, RZ, 0x3c, !PT ;  /* 0x0000000204047212 */ /* 0x008fe400078e3cff */
[----:B------:R-:W-:-:S05]  /*0e70*/  LOP3.LUT R5, R5, R3, RZ, 0x3c, !PT ;  /* 0x0000000305057212 */ /* 0x000fca00078e3cff */
[----:B------:R4:W-:Y:S01]  /*0e80*/  STL.64 [UR10], R4 ;  /* 0x00000004ff007987 */ /* 0x0009e20008100a0a */
[----:B------:R-:W-:Y:S01]  /*0e90*/  UIADD3 UR10, UPT, UPT, UR10, 0x8, URZ ;  /* 0x000000080a0a7890 */ /* 0x000fe2000fffe0ff */
[----:B------:R-:W-:Y:S11]  /*0ea0*/  BRA.U UP0, `(.L_x_5) ;  /* 0xfffffffd00cc7547 */ /* 0x000ff6000b83ffff */
.L_x_0:
[----:B0--3--:R0:W5:Y:S01]  /*0eb0*/  LDL.64 R12, [R1] ;  /* 0x00000000010c7983 */ /* 0x0091620000100a00 */
[----:B------:R-:W3:Y:S03]  /*0ec0*/  LDCU.64 UR4, c[0x3][0x48] ;  /* 0x00c00900ff0477ac */ /* 0x000ee60008000a00 */
[----:B-1--4-:R0:W5:Y:S01]  /*0ed0*/  LDL.64 R4, [R1+0x28] ;  /* 0x0000280001047983 */ /* 0x0121620000100a00 */
[----:B------:R-:W1:Y:S03]  /*0ee0*/  LDCU.64 UR6, c[0x3][0x60] ;  /* 0x00c00c00ff0677ac */ /* 0x000e660008000a00 */
[----:B------:R0:W5:Y:S01]  /*0ef0*/  LDL.64 R2, [R1+0x50] ;  /* 0x0000500001027983 */ /* 0x0001620000100a00 */
[----:B------:R-:W4:Y:S03]  /*0f00*/  LDCU UR9, c[0x3][0x68] ;  /* 0x00c00d00ff0977ac */ /* 0x000f260008000800 */
[----:B------:R0:W5:Y:S01]  /*0f10*/  LDL.64 R20, [R1+0x78] ;  /* 0x0000780001147983 */ /* 0x0001620000100a00 */
[----:B------:R-:W4:Y:S03]  /*0f20*/  LDCU UR10, c[0x3][0x78] ;  /* 0x00c00f00ff0a77ac */ /* 0x000f260008000800 */
[----:B------:R0:W5:Y:S01]  /*0f30*/  LDL.64 R52, [R1+0xa0] ;  /* 0x0000a00001347983 */ /* 0x0001620000100a00 */
[----:B------:R-:W0:Y:S03]  /*0f40*/  LDCU.64 UR16, c[0x3][0x18] ;  /* 0x00c00300ff1077ac */ /* 0x000e260008000a00 */
[----:B------:R0:W5:Y:S04]  /*0f50*/  LDL.64 R22, [R1+0x8] ;  /* 0x0000080001167983 */ /* 0x0001680000100a00 */
        /* <DEDUP_REMOVED lines=18> */
[----:B------:R0:W5:Y:S01]  /*1080*/  LDL.64 R8, [R1+0xc0] ;  /* 0x0000c00001087983 */ /* 0x0001620000100a00 */
[----:B---3--:R-:W-:-:S02]  /*1090*/  UIMAD UR4, UR5, 0x5, UR4 ;  /* 0x00000005050478a4 */ /* 0x008fc4000f8e0204 */
[----:B-1----:R-:W-:Y:S02]  /*10a0*/  UIMAD UR6, UR7, 0x5, UR6 ;  /* 0x00000005070678a4 */ /* 0x002fe4000f8e0206 */
[----:B----4-:R-:W-:Y:S02]  /*10b0*/  UIMAD UR7, UR9, 0x5, UR10 ;  /* 0x00000005090778a4 */ /* 0x010fe4000f8e020a */
[----:B------:R-:W-:Y:S01]  /*10c0*/  ULEA UR5, UR4, UR14, 0x3 ;  /* 0x0000000e04057291 */ /* 0x000fe2000f8e18ff */
[----:B------:R-:W1:Y:S01]  /*10d0*/  LDCU.64 UR18, c[0x3][0x30] ;  /* 0x00c00600ff1277ac */ /* 0x000e620008000a00 */
[----:B------:R-:W-:Y:S02]  /*10e0*/  ULEA UR6, UR6, UR14, 0x3 ;  /* 0x0000000e06067291 */ /* 0x000fe4000f8e18ff */
[----:B------:R-:W-:Y:S01]  /*10f0*/  ULEA UR7, UR7, UR14, 0x3 ;  /* 0x0000000e07077291 */ /* 0x000fe2000f8e18ff */
[----:B0-----:R-:W-:-:S11]  /*1100*/  UMOV UR4, URZ ;  /* 0x000000ff00047c82 */ /* 0x001fd60008000000 */
.L_x_6:
[----:B-----5:R-:W-:Y:S01]  /*1110*/  LOP3.LUT R61, R26, R24, R22, 0x96, !PT ;  /* 0x000000181a3d7212 */ /* 0x020fe200078e9616 */
[----:B------:R-:W-:Y:S01]  /*1120*/  UIMAD UR9, UR17, 0x5, UR16 ;  /* 0x00000005110978a4 */ /* 0x000fe2000f8e0210 */
[----:B------:R-:W-:Y:S02]  /*1130*/  LOP3.LUT R15, R27, R25, R23, 0x96, !PT ;  /* 0x000000191b0f7212 */ /* 0x000fe400078e9617 */
[----:B------:R-:W-:Y:S01]  /*1140*/  LOP3.LUT R7, R18, R58, R56, 0x96, !PT ;  /* 0x0000003a12077212 */ /* 0x000fe200078e9638 */
[----:B------:R-:W-:Y:S01]  /*1150*/  ULEA UR9, UR9, UR14, 0x3 ;  /* 0x0000000e09097291 */ /* 0x000fe2000f8e18ff */
[----:B------:R-:W-:Y:S02]  /*1160*/  LOP3.LUT R11, R19, R59, R57, 0x96, !PT ;  /* 0x0000003b130b7212 */ /* 0x000fe400078e9639 */
[----:B------:R-:W-:Y:S02]  /*1170*/  LOP3.LUT R61, R30, R61, R28, 0x96, !PT ;  /* 0x0000003d1e3d7212 */ /* 0x000fe400078e961c */
[----:B------:R-:W-:-:S02]  /*1180*/  LOP3.LUT R0, R31, R15, R29, 0x96, !PT ;  /* 0x0000000f1f007212 */ /* 0x000fc400078e961d */
[----:B------:R-:W-:Y:S02]  /*1190*/  LOP3.LUT R14, R8, R7, R16, 0x96, !PT ;  /* 0x00000007080e7212 */ /* 0x000fe400078e9610 */
[----:B------:R-:W-:Y:S02]  /*11a0*/  LOP3.LUT R54, R9, R11, R17, 0x96, !PT ;  /* 0x0000000b09367212 */ /* 0x000fe400078e9611 */
[----:B------:R-:W-:Y:S02]  /*11b0*/  SHF.L.W.U32.HI R55, R61, 0x1, R0 ;  /* 0x000000013d377819 */ /* 0x000fe40000010e00 */
[----:B------:R-:W-:Y:S02]  /*11c0*/  SHF.L.W.U32.HI R15, R0, 0x1, R61 ;  /* 0x00000001000f7819 */ /* 0x000fe40000010e3d */
[----:B------:R-:W-:Y:S02]  /*11d0*/  LOP3.LUT R55, R55, R54, RZ, 0x3c, !PT ;  /* 0x0000003637377212 */ /* 0x000fe400078e3cff */
[----:B------:R-:W-:-:S02]  /*11e0*/  LOP3.LUT R15, R15, R14, RZ, 0x3c, !PT ;  /* 0x0000000e0f0f7212 */ /* 0x000fc400078e3cff */
[----:B------:R-:W-:Y:S02]  /*11f0*/  LOP3.LUT R7, R55, R5, RZ, 0x3c, !PT ;  /* 0x0000000537077212 */ /* 0x000fe400078e3cff */
[----:B------:R-:W-:Y:S02]  /*1200*/  LOP3.LUT R6, R15, R4, RZ, 0x3c, !PT ;  /* 0x000000040f067212 */ /* 0x000fe400078e3cff */
[----:B------:R-:W-:Y:S02]  /*1210*/  LOP3.LUT R11, R55, R13, RZ, 0x3c, !PT ;  /* 0x0000000d370b7212 */ /* 0x000fe400078e3cff */
[----:B0-----:R-:W-:Y:S01]  /*1220*/  LOP3.LUT R13, R3, R5, R13, 0x96, !PT ;  /* 0x00000005030d7212 */ /* 0x001fe200078e960d */
[----:B------:R0:W-:Y:S01]  /*1230*/  STL.64 [R1+0x28], R6 ;  /* 0x0000280601007387 */ /* 0x0001e20000100a00 */
[----:B------:R-:W-:Y:S02]  /*1240*/  LOP3.LUT R5, R36, R34, R32, 0x96, !PT ;  /* 0x0000002224057212 */ /* 0x000fe400078e9620 */
[----:B------:R-:W-:-:S05]  /*1250*/  LOP3.LUT R10, R15, R12, RZ, 0x3c, !PT ;  /* 0x0000000c0f0a7212 */ /* 0x000fca00078e3cff */
[----:B------:R3:W-:Y:S01]  /*1260*/  STL.64 [R1], R10 ;  /* 0x0000000a01007387 */ /* 0x0007e20000100a00 */
[----:B0-----:R-:W-:Y:S02]  /*1270*/  LOP3.LUT R7, R55, R3, RZ, 0x3c, !PT ;  /* 0x0000000337077212 */ /* 0x001fe400078e3cff */
[----:B------:R-:W-:Y:S02]  /*1280*/  LOP3.LUT R3, R37, R35, R33, 0x96, !PT ;  /* 0x0000002325037212 */ /* 0x000fe400078e9621 */
[----:B------:R-:W-:Y:S02]  /*1290*/  LOP3.LUT R6, R15, R2, RZ, 0x3c, !PT ;  /* 0x000000020f067212 */ /* 0x000fe400078e3cff */
[----:B------:R-:W-:Y:S02]  /*12a0*/  LOP3.LUT R2, R2, R4, R12, 0x96, !PT ;  /* 0x0000000402027212 */ /* 0x000fe400078e960c */
[----:B------:R-:W-:Y:S01]  /*12b0*/  LOP3.LUT R3, R41, R3, R39, 0x96, !PT ;  /* 0x0000000329037212 */ /* 0x000fe200078e9627 */
[----:B------:R0:W-:Y:S01]  /*12c0*/  STL.64 [R1+0x50], R6 ;  /* 0x0000500601007387 */ /* 0x0001e20000100a00 */
[----:B------:R-:W-:-:S02]  /*12d0*/  LOP3.LUT R4, R40, R5, R38, 0x96, !PT ;  /* 0x0000000528047212 */ /* 0x000fc400078e9626 */
[----:B---3--:R-:W-:Y:S02]  /*12e0*/  LOP3.LUT R11, R55, R21, RZ, 0x3c, !PT ;  /* 0x00000015370b7212 */ /* 0x008fe400078e3cff */
[----:B------:R-:W-:Y:S02]  /*12f0*/  LOP3.LUT R10, R15, R20, RZ, 0x3c, !PT ;  /* 0x000000140f0a7212 */ /* 0x000fe400078e3cff */
[----:B------:R-:W-:Y:S02]  /*1300*/  LOP3.LUT R5, R52, R2, R20, 0x96, !PT ;  /* 0x0000000234057212 */ /* 0x000fe400078e9614 */
[----:B------:R-:W-:Y:S01]  /*1310*/  LOP3.LUT R20, R53, R13, R21, 0x96, !PT ;  /* 0x0000000d35147212 */ /* 0x000fe200078e9615 */
[----:B------:R3:W-:Y:S01]  /*1320*/  STL.64 [R1+0x78], R10 ;  /* 0x0000780a01007387 */ /* 0x0007e20000100a00 */
[----:B------:R-:W-:Y:S02]  /*1330*/  SHF.L.W.U32.HI R2, R14, 0x1, R54 ;  /* 0x000000010e027819 */ /* 0x000fe40000010e36 */
[----:B0-----:R-:W-:-:S02]  /*1340*/  SHF.L.W.U32.HI R7, R4, 0x1, R3 ;  /* 0x0000000104077819 */ /* 0x001fc40000010e03 */
[----:B------:R-:W-:Y:S02]  /*1350*/  SHF.L.W.U32.HI R13, R54, 0x1, R14 ;  /* 0x00000001360d7819 */ /* 0x000fe40000010e0e */
[----:B------:R-:W-:Y:S02]  /*1360*/  LOP3.LUT R14, R7, R20, RZ, 0x3c, !PT ;  /* 0x00000014070e7212 */ /* 0x000fe400078e3cff */
[----:B------:R-:W-:Y:S02]  /*1370*/  LOP3.LUT R7, R46, R44, R42, 0x96, !PT ;  /* 0x0000002c2e077212 */ /* 0x000fe400078e962a */
[----:B------:R-:W-:Y:S02]  /*1380*/  SHF.L.W.U32.HI R12, R3, 0x1, R4 ;  /* 0x00000001030c7819 */ /* 0x000fe40000010e04 */
[----:B---3--:R-:W-:Y:S02]  /*1390*/  LOP3.LUT R11, R47, R45, R43, 0x96, !PT ;  /* 0x0000002d2f0b7212 */ /* 0x008fe400078e962b */
[----:B------:R-:W-:-:S02]  /*13a0*/  LOP3.LUT R13, R13, R4, RZ, 0x3c, !PT ;  /* 0x000000040d0d7212 */ /* 0x000fc400078e3cff */
[----:B------:R-:W-:Y:S02]  /*13b0*/  LOP3.LUT R4, R50, R7, R48, 0x96, !PT ;  /* 0x0000000732047212 */ /* 0x000fe400078e9630 */
[----:B------:R-:W-:Y:S02]  /*13c0*/  LOP3.LUT R11, R51, R11, R49, 0x96, !PT ;  /* 0x0000000b330b7212 */ /* 0x000fe400078e9631 */
[----:B------:R-:W-:Y:S02]  /*13d0*/  LOP3.LUT R21, R2, R3, RZ, 0x3c, !PT ;  /* 0x0000000302157212 */ /* 0x000fe400078e3cff */
[----:B------:R-:W-:Y:S02]  /*13e0*/  SHF.L.W.U32.HI R54, R11, 0x1, R4 ;  /* 0x000000010b367819 */ /* 0x000fe40000010e04 */
[----:B------:R-:W-:Y:S02]  /*13f0*/  LOP3.LUT R12, R12, R5, RZ, 0x3c, !PT ;  /* 0x000000050c0c7212 */ /* 0x000fe400078e3cff */
[----:B------:R-:W-:-:S02]  /*1400*/  SHF.L.W.U32.HI R6, R5, 0x1, R20 ;  /* 0x0000000105067819 */ /* 0x000fc40000010e14 */
[----:B------:R-:W-:Y:S02]  /*1410*/  SHF.L.W.U32.HI R3, R4, 0x1, R11 ;  /* 0x0000000104037819 */ /* 0x000fe40000010e0b */
[----:B------:R-:W-:Y:S02]  /*1420*/  SHF.L.W.U32.HI R5, R20, 0x1, R5 ;  /* 0x0000000114057819 */ /* 0x000fe40000010e05 */
[----:B------:R-:W-:Y:S02]  /*1430*/  LOP3.LUT R54, R54, R61, RZ, 0x3c, !PT ;  /* 0x0000003d36367212 */ /* 0x000fe400078e3cff */
[----:B------:R-:W-:Y:S02]  /*1440*/  LOP3.LUT R20, R3, R0, RZ, 0x3c, !PT ;  /* 0x0000000003147212 */ /* 0x000fe400078e3cff */
[----:B------:R-:W-:Y:S02]  /*1450*/  LOP3.LUT R61, R6, R11, RZ, 0x3c, !PT ;  /* 0x0000000b063d7212 */ /* 0x000fe400078e3cff */
[----:B------:R-:W-:-:S02]  /*1460*/  LOP3.LUT R0, R5, R4, RZ, 0x3c, !PT ;  /* 0x0000000405007212 */ /* 0x000fc400078e3cff */
[----:B------:R-:W-:Y:S02]  /*1470*/  LOP3.LUT R2, R15, R52, RZ, 0x3c, !PT ;  /* 0x000000340f027212 */ /* 0x000fe400078e3cff */
[C---:B------:R-:W-:Y:S02]  /*1480*/  LOP3.LUT R5, R14.reuse, R25, RZ, 0x3c, !PT ;  /* 0x000000190e057212 */ /* 0x040fe400078e3cff */
[C---:B------:R-:W-:Y:S02]  /*1490*/  LOP3.LUT R7, R14.reuse, R27, RZ, 0x3c, !PT ;  /* 0x0000001b0e077212 */ /* 0x040fe400078e3cff */
[C---:B------:R-:W-:Y:S02]  /*14a0*/  LOP3.LUT R11, R14.reuse, R29, RZ, 0x3c, !PT ;  /* 0x0000001d0e0b7212 */ /* 0x040fe400078e3cff */
[C---:B------:R-:W-:Y:S02]  /*14b0*/  LOP3.LUT R23, R14.reuse, R23, RZ, 0x3c, !PT ;  /* 0x000000170e177212 */ /* 0x040fe400078e3cff */
[----:B------:R-:W-:-:S02]  /*14c0*/  LOP3.LUT R15, R14, R31, RZ, 0x3c, !PT ;  /* 0x0000001f0e0f7212 */ /* 0x000fc400078e3cff */
[----:B------:R-:W-:Y:S02]  /*14d0*/  LOP3.LUT R3, R55, R53, RZ, 0x3c, !PT ;  /* 0x0000003537037212 */ /* 0x000fe400078e3cff */
[C---:B------:R-:W-:Y:S02]  /*14e0*/  LOP3.LUT R4, R12.reuse, R24, RZ, 0x3c, !PT ;  /* 0x000000180c047212 */ /* 0x040fe400078e3cff */
[C---:B------:R-:W-:Y:S01]  /*14f0*/  LOP3.LUT R6, R12.reuse, R26, RZ, 0x3c, !PT ;  /* 0x0000001a0c067212 */ /* 0x040fe200078e3cff */
[----:B------:R0:W-:Y:S01]  /*1500*/  STL.64 [R1+0xa0], R2 ;  /* 0x0000a00201007387 */ /* 0x0001e20000100a00 */
[C---:B------:R-:W-:Y:S02]  /*1510*/  LOP3.LUT R10, R12.reuse, R28, RZ, 0x3c, !PT ;  /* 0x0000001c0c0a7212 */ /* 0x040fe400078e3cff */
[----:B------:R-:W-:Y:S01]  /*1520*/  LOP3.LUT R14, R12, R30, RZ, 0x3c, !PT ;  /* 0x0000001e0c0e7212 */ /* 0x000fe200078e3cff */
[----:B------:R3:W-:Y:S01]  /*1530*/  STL.64 [R1+0x30], R4 ;  /* 0x0000300401007387 */ /* 0x0007e20000100a00 */
[----:B------:R-:W-:-:S02]  /*1540*/  LOP3.LUT R24, R54, R32, RZ, 0x3c, !PT ;  /* 0x0000002036187212 */ /* 0x000fc400078e3cff */
[----:B------:R-:W-:Y:S01]  /*1550*/  LOP3.LUT R26, R54, R34, RZ, 0x3c, !PT ;  /* 0x00000022361a7212 */ /* 0x000fe200078e3cff */
[----:B------:R4:W-:Y:S01]  /*1560*/  STL.64 [R1+0x58], R6 ;  /* 0x0000580601007387 */ /* 0x0009e20000100a00 */
[----:B------:R-:W-:Y:S02]  /*1570*/  LOP3.LUT R29, R20, R37, RZ, 0x3c, !PT ;  /* 0x00000025141d7212 */ /* 0x000fe400078e3cff */
[----:B------:R-:W-:Y:S01]  /*1580*/  LOP3.LUT R28, R54, R36, RZ, 0x3c, !PT ;  /* 0x00000024361c7212 */ /* 0x000fe200078e3cff */
[----:B------:R-:W-:Y:S01]  /*1590*/  STL.64 [R1+0x80], R10 ;  /* 0x0000800a01007387 */ /* 0x000fe20000100a00 */
[----:B------:R-:W-:Y:S02]  /*15a0*/  LOP3.LUT R31, R20, R39, RZ, 0x3c, !PT ;  /* 0x00000027141f7212 */ /* 0x000fe400078e3cff */
[----:B------:R-:W-:Y:S01]  /*15b0*/  LOP3.LUT R30, R54, R38, RZ, 0x3c, !PT ;  /* 0x00000026361e7212 */ /* 0x000fe200078e3cff */
[----:B------:R-:W-:Y:S01]  /*15c0*/  STL.64 [R1+0xa8], R14 ;  /* 0x0000a80e01007387 */ /* 0x000fe20000100a00 */
[----:B------:R-:W-:-:S02]  /*15d0*/  LOP3.LUT R55, R20, R41, RZ, 0x3c, !PT ;  /* 0x0000002914377212 */ /* 0x000fc400078e3cff */
[----:B------:R-:W-:Y:S01]  /*15e0*/  LOP3.LUT R53, R61, R9, RZ, 0x3c, !PT ;  /* 0x000000093d357212 */ /* 0x000fe200078e3cff */
[----:B------:R-:W-:Y:S01]  /*15f0*/  STL.64 [R1+0x60], R28 ;  /* 0x0000601c01007387 */ /* 0x000fe20000100a00 */
[C---:B------:R-:W-:Y:S02]  /*1600*/  LOP3.LUT R25, R20.reuse, R33, RZ, 0x3c, !PT ;  /* 0x0000002114197212 */ /* 0x040fe400078e3cff */
[----:B------:R-:W-:Y:S01]  /*1610*/  LOP3.LUT R27, R20, R35, RZ, 0x3c, !PT ;  /* 0x00000023141b7212 */ /* 0x000fe200078e3cff */
[----:B------:R-:W-:Y:S01]  /*1620*/  STL.64 [R1+0x88], R30 ;  /* 0x0000881e01007387 */ /* 0x000fe20000100a00 */
[----:B------:R-:W-:Y:S02]  /*1630*/  LOP3.LUT R54, R54, R40, RZ, 0x3c, !PT ;  /* 0x0000002836367212 */ /* 0x000fe400078e3cff */
[----:B------:R-:W-:Y:S01]  /*1640*/  LOP3.LUT R52, R0, R8, RZ, 0x3c, !PT ;  /* 0x0000000800347212 */ /* 0x000fe200078e3cff */
[----:B------:R-:W-:Y:S01]  /*1650*/  STL.64 [R1+0x10], R24 ;  /* 0x0000101801007387 */ /* 0x000fe20000100a00 */
[----:B------:R-:W-:-:S02]  /*1660*/  LOP3.LUT R9, R21, R43, RZ, 0x3c, !PT ;  /* 0x0000002b15097212 */ /* 0x000fc400078e3cff */
[C---:B------:R-:W-:Y:S01]  /*1670*/  LOP3.LUT R37, R21.reuse, R45, RZ, 0x3c, !PT ;  /* 0x0000002d15257212 */ /* 0x040fe200078e3cff */
        /* <DEDUP_REMOVED lines=10> */
[C---:B------:R-:W-:Y:S01]  /*1720*/  LOP3.LUT R34, R0.reuse, R58, RZ, 0x3c, !PT ;  /* 0x0000003a00227212 */ /* 0x040fe200078e3cff */
[----:B-1----:R-:W-:Y:S01]  /*1730*/  UIMAD UR10, UR19, 0x5, UR18 ;  /* 0x00000005130a78a4 */ /* 0x002fe2000f8e0212 */
[C---:B------:R-:W-:Y:S01]  /*1740*/  LOP3.LUT R19, R61.reuse, R19, RZ, 0x3c, !PT ;  /* 0x000000133d137212 */ /* 0x040fe200078e3cff */
[----:B------:R-:W-:Y:S01]  /*1750*/  STL.64 [R1+0x20], R32 ;  /* 0x0000202001007387 */ /* 0x000fe20000100a00 */
[C---:B------:R-:W-:Y:S01]  /*1760*/  LOP3.LUT R18, R0.reuse, R18, RZ, 0x3c, !PT ;  /* 0x0000001200127212 */ /* 0x040fe200078e3cff */
[----:B------:R-:W1:Y:S01]  /*1770*/  LDC.U8 R59, c[0x3][RZ] ;  /* 0x00c00000ff3b7b82 */ /* 0x000e620000000000 */
[----:B------:R-:W-:Y:S01]  /*1780*/  LOP3.LUT R17, R61, R17, RZ, 0x3c, !PT ;  /* 0x000000113d117212 */ /* 0x000fe200078e3cff */
[----:B------:R-:W-:Y:S01]  /*1790*/  STL.64 [R1+0x48], R34 ;  /* 0x0000482201007387 */ /* 0x000fe20000100a00 */
[----:B------:R-:W-:-:S02]  /*17a0*/  LOP3.LUT R16, R0, R16, RZ, 0x3c, !PT ;  /* 0x0000001000107212 */ /* 0x000fc400078e3cff */
[C---:B------:R-:W-:Y:S01]  /*17b0*/  LOP3.LUT R8, R13.reuse, R42, RZ, 0x3c, !PT ;  /* 0x0000002a0d087212 */ /* 0x040fe200078e3cff */
[----:B------:R-:W-:Y:S01]  /*17c0*/  STL.64 [R1+0x70], R18 ;  /* 0x0000701201007387 */ /* 0x000fe20000100a00 */
[C---:B------:R-:W-:Y:S02]  /*17d0*/  LOP3.LUT R36, R13.reuse, R44, RZ, 0x3c, !PT ;  /* 0x0000002c0d247212 */ /* 0x040fe400078e3cff */
[C---:B------:R-:W-:Y:S01]  /*17e0*/  LOP3.LUT R38, R13.reuse, R46, RZ, 0x3c, !PT ;  /* 0x0000002e0d267212 */ /* 0x040fe200078e3cff */
[----:B------:R-:W-:Y:S01]  /*17f0*/  STL.64 [R1+0x98], R16 ;  /* 0x0000981001007387 */ /* 0x000fe20000100a00 */
[----:B------:R-:W-:Y:S02]  /*1800*/  LOP3.LUT R40, R13, R48, RZ, 0x3c, !PT ;  /* 0x000000300d287212 */ /* 0x000fe400078e3cff */
[----:B------:R-:W-:Y:S01]  /*1810*/  LOP3.LUT R21, R21, R51, RZ, 0x3c, !PT ;  /* 0x0000003315157212 */ /* 0x000fe200078e3cff */
[----:B------:R2:W-:Y:S01]  /*1820*/  STL.64 [R1+0x18], R8 ;  /* 0x0000180801007387 */ /* 0x0005e20000100a00 */
[----:B------:R-:W-:-:S03]  /*1830*/  LOP3.LUT R20, R13, R50, RZ, 0x3c, !PT ;  /* 0x000000320d147212 */ /* 0x000fc600078e3cff */
[----:B------:R-:W-:Y:S04]  /*1840*/  STL.64 [R1+0x40], R36 ;  /* 0x0000402401007387 */ /* 0x000fe80000100a00 */
[----:B------:R-:W-:Y:S04]  /*1850*/  STL.64 [R1+0x68], R38 ;  /* 0x0000682601007387 */ /* 0x000fe80000100a00 */
[----:B------:R-:W-:Y:S04]  /*1860*/  STL.64 [R1+0x90], R40 ;  /* 0x0000902801007387 */ /* 0x000fe80000100a00 */
[----:B------:R-:W-:Y:S04]  /*1870*/  STL.64 [R1+0xb8], R20 ;  /* 0x0000b81401007387 */ /* 0x000fe80000100a00 */
[----:B0-----:R-:W4:Y:S01]  /*1880*/  LDL.64 R2, [UR9] ;  /* 0x00000009ff027983 */ /* 0x001f220008100a00 */
[----:B------:R-:W-:Y:S01]  /*1890*/  ULEA UR10, UR10, UR14, 0x3 ;  /* 0x0000000e0a0a7291 */ /* 0x000fe2000f8e18ff */
[----:B---3--:R-:W-:-:S02]  /*18a0*/  SHF.L.W.U32.HI R5, R22, 0x1, R23 ;  /* 0x0000000116057819 */ /* 0x008fc40000010e17 */
[----:B------:R-:W-:-:S05]  /*18b0*/  SHF.L.W.U32.HI R4, R23, 0x1, R22 ;  /* 0x0000000117047819 */ /* 0x000fca0000010e16 */
[----:B------:R0:W-:Y:S01]  /*18c0*/  STL.64 [UR9], R4 ;  /* 0x00000004ff007987 */ /* 0x0001e20008100a09 */
[----:B----4-:R-:W-:Y:S02]  /*18d0*/  SHF.L.W.U32.HI R7, R2, 0x2, R3 ;  /* 0x0000000202077819 */ /* 0x010fe40000010e03 */
[----:B------:R-:W-:Y:S02]  /*18e0*/  SHF.L.W.U32.HI R6, R3, 0x2, R2 ;  /* 0x0000000203067819 */ /* 0x000fe40000010e02 */
[----:B------:R-:W3:Y:S04]  /*18f0*/  LDL.64 R2, [UR10] ;  /* 0x0000000aff027983 */ /* 0x000ee80008100a00 */
[----:B------:R4:W-:Y:S04]  /*1900*/  STL.64 [UR10], R6 ;  /* 0x00000006ff007987 */ /* 0x0009e80008100a0a */
[----:B--2---:R-:W2:Y:S01]  /*1910*/  LDL.64 R8, [UR5] ;  /* 0x00000005ff087983 */ /* 0x004ea20008100a00 */
[----:B---3--:R-:W-:-:S02]  /*1920*/  SHF.L.W.U32.HI R11, R2, 0x3, R3 ;  /* 0x00000003020b7819 */ /* 0x008fc40000010e03 */
[----:B------:R-:W-:-:S05]  /*1930*/  SHF.L.W.U32.HI R10, R3, 0x3, R2 ;  /* 0x00000003030a7819 */ /* 0x000fca0000010e02 */
[----:B------:R3:W-:Y:S01]  /*1940*/  STL.64 [UR5], R10 ;  /* 0x0000000aff007987 */ /* 0x0007e20008100a05 */
[----:B--2---:R-:W-:Y:S02]  /*1950*/  SHF.L.W.U32.HI R13, R8, 0x4, R9 ;  /* 0x00000004080d7819 */ /* 0x004fe40000010e09 */
[----:B------:R-:W-:Y:S01]  /*1960*/  SHF.L.W.U32.HI R12, R9, 0x4, R8 ;  /* 0x00000004090c7819 */ /* 0x000fe20000010e08 */
[----:B------:R-:W2:Y:S04]  /*1970*/  LDL.64 R2, [UR6] ;  /* 0x00000006ff027983 */ /* 0x000ea80008100a00 */
[----:B------:R1:W-:Y:S04]  /*1980*/  STL.64 [UR6], R12 ;  /* 0x0000000cff007987 */ /* 0x0003e80008100a06 */
[----:B0-----:R-:W4:Y:S01]  /*1990*/  LDL.64 R4, [UR7] ;  /* 0x00000007ff047983 */ /* 0x001f220008100a00 */
[----:B--2---:R-:W-:-:S02]  /*19a0*/  SHF.L.W.U32.HI R9, R2, 0x5, R3 ;  /* 0x0000000502097819 */ /* 0x004fc40000010e03 */
[----:B------:R-:W-:-:S05]  /*19b0*/  SHF.L.W.U32.HI R8, R3, 0x5, R2 ;  /* 0x0000000503087819 */ /* 0x000fca0000010e02 */
[----:B------:R0:W-:Y:S01]  /*19c0*/  STL.64 [UR7], R8 ;  /* 0x00000008ff007987 */ /* 0x0001e20008100a07 */
[----:B----4-:R-:W-:Y:S02]  /*19d0*/  SHF.L.W.U32.HI R7, R4, 0x6, R5 ;  /* 0x0000000604077819 */ /* 0x010fe40000010e05 */
[----:B------:R-:W-:Y:S01]  /*19e0*/  SHF.L.W.U32.HI R6, R5, 0x6, R4 ;  /* 0x0000000605067819 */ /* 0x000fe20000010e04 */
[----:B------:R-:W3:Y:S04]  /*19f0*/  LDL.64 R2, [UR9] ;  /* 0x00000009ff027983 */ /* 0x000ee80008100a00 */
[----:B------:R2:W-:Y:S04]  /*1a00*/  STL.64 [UR9], R6 ;  /* 0x00000006ff007987 */ /* 0x0005e80008100a09 */
[----:B------:R-:W1:Y:S01]  /*1a10*/  LDL.64 R4, [UR10] ;  /* 0x0000000aff047983 */ /* 0x000e620008100a00 */
[----:B---3--:R-:W-:-:S02]  /*1a20*/  SHF.L.W.U32.HI R11, R2, 0x7, R3 ;  /* 0x00000007020b7819 */ /* 0x008fc40000010e03 */
[----:B------:R-:W-:-:S05]  /*1a30*/  SHF.L.W.U32.HI R10, R3, 0x7, R2 ;  /* 0x00000007030a7819 */ /* 0x000fca0000010e02 */
[----:B------:R3:W-:Y:S01]  /*1a40*/  STL.64 [UR10], R10 ;  /* 0x0000000aff007987 */ /* 0x0007e20008100a0a */
[----:B-1----:R-:W-:Y:S02]  /*1a50*/  SHF.L.W.U32.HI R13, R4, 0x8, R5 ;  /* 0x00000008040d7819 */ /* 0x002fe40000010e05 */
[----:B------:R-:W-:Y:S01]  /*1a60*/  SHF.L.W.U32.HI R12, R5, 0x8, R4 ;  /* 0x00000008050c7819 */ /* 0x000fe20000010e04 */
[----:B------:R-:W0:Y:S04]  /*1a70*/  LDL.64 R2, [UR5] ;  /* 0x00000005ff027983 */ /* 0x000e280008100a00 */
[----:B------:R1:W-:Y:S04]  /*1a80*/  STL.64 [UR5], R12 ;  /* 0x0000000cff007987 */ /* 0x0003e80008100a05 */
[----:B------:R-:W2:Y:S01]  /*1a90*/  LDL.64 R4, [UR6] ;  /* 0x00000006ff047983 */ /* 0x000ea20008100a00 */
[----:B0-----:R-:W-:-:S02]  /*1aa0*/  SHF.L.W.U32.HI R9, R2, 0x9, R3 ;  /* 0x0000000902097819 */ /* 0x001fc40000010e03 */
[----:B------:R-:W-:-:S05]  /*1ab0*/  SHF.L.W.U32.HI R8, R3, 0x9, R2 ;  /* 0x0000000903087819 */ /* 0x000fca0000010e02 */
[----:B------:R0:W-:Y:S01]  /*1ac0*/  STL.64 [UR6], R8 ;  /* 0x00000008ff007987 */ /* 0x0001e20008100a06 */
[----:B--2---:R-:W-:Y:S02]  /*1ad0*/  SHF.L.W.U32.HI R7, R4, 0xa, R5 ;  /* 0x0000000a04077819 */ /* 0x004fe40000010e05 */
        /* <DEDUP_REMOVED lines=42> */
[----:B------:R-:W-:Y:S04]  /*1d80*/  STL.64 [UR7], R12 ;  /* 0x0000000cff007987 */ /* 0x000fe80008100a07 */
[----:B------:R-:W2:Y:S01]  /*1d90*/  LDL.64 R4, [UR9] ;  /* 0x00000009ff047983 */ /* 0x000ea20008100a00 */
[----:B0-----:R-:W-:-:S02]  /*1da0*/  SHF.L.W.U32.HI R9, R2, 0x15, R3 ;  /* 0x0000001502097819 */ /* 0x001fc40000010e03 */
[----:B------:R-:W-:-:S05]  /*1db0*/  SHF.L.W.U32.HI R8, R3, 0x15, R2 ;  /* 0x0000001503087819 */ /* 0x000fca0000010e02 */
[----:B------:R-:W-:Y:S01]  /*1dc0*/  STL.64 [UR9], R8 ;  /* 0x00000008ff007987 */ /* 0x000fe20008100a09 */
[----:B--2---:R-:W-:Y:S02]  /*1dd0*/  SHF.L.W.U32.HI R7, R4, 0x16, R5 ;  /* 0x0000001604077819 */ /* 0x004fe40000010e05 */
[----:B------:R-:W-:Y:S01]  /*1de0*/  SHF.L.W.U32.HI R6, R5, 0x16, R4 ;  /* 0x0000001605067819 */ /* 0x000fe20000010e04 */
[----:B------:R-:W3:Y:S04]  /*1df0*/  LDL.64 R2, [UR10] ;  /* 0x0000000aff027983 */ /* 0x000ee80008100a00 */
[----:B------:R0:W-:Y:S04]  /*1e00*/  STL.64 [UR10], R6 ;  /* 0x00000006ff007987 */ /* 0x0001e80008100a0a */
[----:B------:R-:W2:Y:S01]  /*1e10*/  LDL.64 R4, [UR5] ;  /* 0x00000005ff047983 */ /* 0x000ea20008100a00 */
[----:B---3--:R-:W-:-:S02]  /*1e20*/  SHF.L.W.U32.HI R11, R2, 0x17, R3 ;  /* 0x00000017020b7819 */ /* 0x008fc40000010e03 */
[----:B------:R-:W-:-:S05]  /*1e30*/  SHF.L.W.U32.HI R10, R3, 0x17, R2 ;  /* 0x00000017030a7819 */ /* 0x000fca0000010e02 */
[----:B------:R-:W-:Y:S01]  /*1e40*/  STL.64 [UR5], R10 ;  /* 0x0000000aff007987 */ /* 0x000fe20008100a05 */
[----:B--2---:R-:W-:Y:S02]  /*1e50*/  SHF.L.W.U32.HI R3, R4, 0x18, R5 ;  /* 0x0000001804037819 */ /* 0x004fe40000010e05 */
[----:B------:R-:W-:-:S05]  /*1e60*/  SHF.L.W.U32.HI R2, R5, 0x18, R4 ;  /* 0x0000001805027819 */ /* 0x000fca0000010e04 */
[----:B------:R1:W-:Y:S04]  /*1e70*/  STL.64 [UR6], R2 ;  /* 0x00000002ff007987 */ /* 0x0003e80008100a06 */
[----:B------:R-:W2:Y:S04]  /*1e80*/  LDL.64 R34, [R1+0x8] ;  /* 0x0000080001227983 */ /* 0x000ea80000100a00 */
[----:B------:R-:W2:Y:S04]  /*1e90*/  LDL.64 R32, [R1+0x30] ;  /* 0x0000300001207983 */ /* 0x000ea80000100a00 */
[----:B------:R-:W2:Y:S04]  /*1ea0*/  LDL.64 R26, [R1+0x58] ;  /* 0x00005800011a7983 */ /* 0x000ea80000100a00 */
[----:B------:R-:W3:Y:S04]  /*1eb0*/  LDL.64 R28, [R1+0x80] ;  /* 0x00008000011c7983 */ /* 0x000ee80000100a00 */
[----:B------:R-:W4:Y:S04]  /*1ec0*/  LDL.64 R30, [R1+0xa8] ;  /* 0x0000a800011e7983 */ /* 0x000f280000100a00 */
        /* <DEDUP_REMOVED lines=10> */
[----:B0-----:R-:W4:Y:S04]  /*1f70*/  LDL.64 R6, [R1+0x28] ;  /* 0x0000280001067983 */ /* 0x001f280000100a00 */
[----:B------:R-:W4:Y:S04]  /*1f80*/  LDL.64 R4, [R1+0x50] ;  /* 0x0000500001047983 */ /* 0x000f280000100a00 */
[----:B------:R-:W4:Y:S04]  /*1f90*/  LDL.64 R20, [R1+0x78] ;  /* 0x0000780001147983 */ /* 0x000f280000100a00 */
[----:B-1----:R-:W4:Y:S04]  /*1fa0*/  LDL.64 R2, [R1+0xa0] ;  /* 0x0000a00001027983 */ /* 0x002f280000100a00 */
[----:B------:R-:W4:Y:S04]  /*1fb0*/  LDL.64 R12, [R1] ;  /* 0x00000000010c7983 */ /* 0x000f280000100a00 */
[----:B------:R-:W4:Y:S04]  /*1fc0*/  LDL.64 R14, [R1+0x20] ;  /* 0x00002000010e7983 */ /* 0x000f280000100a00 */
[----:B------:R-:W4:Y:S04]  /*1fd0*/  LDL.64 R10, [R1+0x48] ;  /* 0x00004800010a7983 */ /* 0x000f280000100a00 */
[----:B------:R-:W4:Y:S04]  /*1fe0*/  LDL.64 R18, [R1+0x70] ;  /* 0x0000700001127983 */ /* 0x000f280000100a00 */
[----:B------:R-:W4:Y:S04]  /*1ff0*/  LDL.64 R16, [R1+0x98] ;  /* 0x0000980001107983 */ /* 0x000f280000100a00 */
[----:B------:R-:W4:Y:S01]  /*2000*/  LDL.64 R8, [R1+0xc0] ;  /* 0x0000c00001087983 */ /* 0x000f220000100a00 */
[----:B------:R-:W-:-:S04]  /*2010*/  UIADD3 UR4, UPT, UPT, UR4, 0x1, URZ ;  /* 0x0000000104047890 */ /* 0x000fc8000fffe0ff */
[----:B------:R-:W-:Y:S01]  /*2020*/  UISETP.NE.AND UP0, UPT, UR4, 0x18, UPT ;  /* 0x000000180400788c */ /* 0x000fe2000bf05270 */
[----:B--2---:R-:W-:Y:S02]  /*2030*/  LOP3.LUT R0, R34, R26, R32, 0xb4, !PT ;  /* 0x0000001a22007212 */ /* 0x004fe400078eb420 */
[----:B------:R-:W-:Y:S02]  /*2040*/  LOP3.LUT R23, R35, R27, R33, 0xb4, !PT ;  /* 0x0000001b23177212 */ /* 0x000fe400078eb421 */
[----:B---3--:R-:W-:Y:S02]  /*2050*/  LOP3.LUT R24, R32, R28, R26, 0xb4, !PT ;  /* 0x0000001c20187212 */ /* 0x008fe400078eb41a */
[----:B------:R-:W-:Y:S02]  /*2060*/  LOP3.LUT R25, R33, R29, R27, 0xb4, !PT ;  /* 0x0000001d21197212 */ /* 0x000fe400078eb41b */
[----:B----4-:R-:W-:Y:S02]  /*2070*/  LOP3.LUT R26, R26, R30, R28, 0xb4, !PT ;  /* 0x0000001e1a1a7212 */ /* 0x010fe400078eb41c */
[----:B------:R-:W-:Y:S01]  /*2080*/  LOP3.LUT R27, R27, R31, R29, 0xb4, !PT ;  /* 0x0000001f1b1b7212 */ /* 0x000fe200078eb41d */
[----:B------:R0:W-:Y:S01]  /*2090*/  STL.64 [R1+0x30], R24 ;  /* 0x0000301801007387 */ /* 0x0001e20000100a00 */
[----:B------:R-:W-:-:S02]  /*20a0*/  LOP3.LUT R28, R28, R34, R30, 0xb4, !PT ;  /* 0x000000221c1c7212 */ /* 0x000fc400078eb41e */
[----:B------:R-:W-:Y:S01]  /*20b0*/  LOP3.LUT R29, R29, R35, R31, 0xb4, !PT ;  /* 0x000000231d1d7212 */ /* 0x000fe200078eb41f */
[----:B------:R0:W-:Y:S01]  /*20c0*/  STL.64 [R1+0x58], R26 ;  /* 0x0000581a01007387 */ /* 0x0001e20000100a00 */
[----:B------:R-:W-:Y:S02]  /*20d0*/  LOP3.LUT R30, R30, R32, R34, 0xb4, !PT ;  /* 0x000000201e1e7212 */ /* 0x000fe400078eb422 */
[----:B------:R-:W-:Y:S01]  /*20e0*/  LOP3.LUT R31, R31, R33, R35, 0xb4, !PT ;  /* 0x000000211f1f7212 */ /* 0x000fe200078eb423 */
[----:B------:R0:W-:Y:S01]  /*20f0*/  STL.64 [R1+0x80], R28 ;  /* 0x0000801c01007387 */ /* 0x0001e20000100a00 */
[----:B------:R-:W-:Y:S02]  /*2100*/  LOP3.LUT R32, R44, R36, R42, 0xb4, !PT ;  /* 0x000000242c207212 */ /* 0x000fe400078eb42a */
        /* <DEDUP_REMOVED lines=33> */
[----:B------:R-:W-:Y:S02]  /*2320*/  LOP3.LUT R53, R4, R2, R20, 0xb4, !PT ;  /* 0x0000000204357212 */ /* 0x000fe400078eb414 */
[----:B------:R-:W-:Y:S02]  /*2330*/  LOP3.LUT R55, R3, R7, R13, 0xb4, !PT ;  /* 0x0000000703377212 */ /* 0x000fe400078eb40d */
[----:B------:R-:W-:Y:S02]  /*2340*/  LOP3.LUT R21, R21, R13, R3, 0xb4, !PT ;  /* 0x0000000d15157212 */ /* 0x000fe400078eb403 */
[----:B------:R-:W-:Y:S01]  /*2350*/  LOP3.LUT R7, R13, R5, R7, 0xb4, !PT ;  /* 0x000000050d077212 */ /* 0x000fe200078eb407 */
[----:B------:R-:W-:Y:S01]  /*2360*/  IMAD.MOV.U32 R5, RZ, RZ, R54 ;  /* 0x000000ffff057224 */ /* 0x000fe200078e0036 */
[----:B------:R-:W-:-:S02]  /*2370*/  LOP3.LUT R52, R2, R6, R12, 0xb4, !PT ;  /* 0x0000000602347212 */ /* 0x000fc400078eb40c */
[----:B------:R-:W-:Y:S01]  /*2380*/  LOP3.LUT R3, R59, R4, R6, 0xb4, !PT ;  /* 0x000000043b037212 */ /* 0x000fe200078eb406 */
[----:B------:R-:W-:Y:S01]  /*2390*/  IMAD.MOV.U32 R4, RZ, RZ, R57 ;  /* 0x000000ffff047224 */ /* 0x000fe200078e0039 */
[-C--:B------:R-:W-:Y:S01]  /*23a0*/  LOP3.LUT R20, R20, R12.reuse, R2, 0xb4, !PT ;  /* 0x0000000c14147212 */ /* 0x080fe200078eb402 */
[----:B------:R-:W-:Y:S01]  /*23b0*/  IMAD.MOV.U32 R2, RZ, RZ, R53 ;  /* 0x000000ffff027224 */ /* 0x000fe200078e0035 */
[----:B------:R-:W-:Y:S01]  /*23c0*/  LOP3.LUT R13, R15, R19, R11, 0xb4, !PT ;  /* 0x000000130f0d7212 */ /* 0x000fe200078eb40b */
[----:B------:R-:W-:Y:S01]  /*23d0*/  IMAD.MOV.U32 R53, RZ, RZ, R55 ;  /* 0x000000ffff357224 */ /* 0x000fe200078e0037 */
[----:B------:R-:W-:Y:S01]  /*23e0*/  LOP3.LUT R12, R3, R12, RZ, 0x3c, !PT ;  /* 0x0000000c030c7212 */ /* 0x000fe200078e3cff */
[----:B------:R-:W-:Y:S01]  /*23f0*/  IMAD.MOV.U32 R3, RZ, RZ, R22 ;  /* 0x000000ffff037224 */ /* 0x000fe200078e0016 */
[----:B------:R-:W-:Y:S01]  /*2400*/  LOP3.LUT R59, R11, R17, R19, 0xb4, !PT ;  /* 0x000000110b3b7212 */ /* 0x000fe200078eb413 */
[----:B------:R-:W-:Y:S01]  /*2410*/  IMAD.MOV.U32 R57, RZ, RZ, R13 ;  /* 0x000000ffff397224 */ /* 0x000fe200078e000d */
[----:B------:R-:W-:Y:S01]  /*2420*/  LOP3.LUT R58, R10, R16, R18, 0xb4, !PT ;  /* 0x000000100a3a7212 */ /* 0x000fe200078eb412 */
[----:B------:R-:W-:Y:S01]  /*2430*/  IMAD.MOV.U32 R22, RZ, RZ, R0 ;  /* 0x000000ffff167224 */ /* 0x000fe200078e0000 */
[----:B------:R-:W-:Y:S01]  /*2440*/  LOP3.LUT R6, R18, R8, R16, 0xb4, !PT ;  /* 0x0000000812067212 */ /* 0x000fe200078eb410 */
[----:B------:R-:W-:Y:S01]  /*2450*/  IMAD.MOV.U32 R13, RZ, RZ, R7 ;  /* 0x000000ffff0d7224 */ /* 0x000fe200078e0007 */
[----:B------:R-:W-:Y:S01]  /*2460*/  LOP3.LUT R19, R19, R9, R17, 0xb4, !PT ;  /* 0x0000000913137212 */ /* 0x000fe200078eb411 */
[----:B------:R0:W-:Y:S01]  /*2470*/  STL.64 [R1+0x28], R4 ;  /* 0x0000280401007387 */ /* 0x0001e20000100a00 */
[----:B------:R-:W-:Y:S01]  /*2480*/  LOP3.LUT R56, R14, R18, R10, 0xb4, !PT ;  /* 0x000000120e387212 */ /* 0x000fe200078eb40a */
[----:B------:R-:W-:Y:S01]  /*2490*/  IMAD.MOV.U32 R18, RZ, RZ, R6 ;  /* 0x000000ffff127224 */ /* 0x000fe200078e0006 */
[----:B------:R-:W-:Y:S01]  /*24a0*/  LOP3.LUT R16, R16, R14, R8, 0xb4, !PT ;  /* 0x0000000e10107212 */ /* 0x000fe200078eb408 */
[----:B------:R0:W-:Y:S01]  /*24b0*/  STL.64 [R1+0x50], R2 ;  /* 0x0000500201007387 */ /* 0x0001e20000100a00 */
[----:B------:R-:W-:-:S02]  /*24c0*/  LOP3.LUT R17, R17, R15, R9, 0xb4, !PT ;  /* 0x0000000f11117212 */ /* 0x000fc400078eb409 */
[----:B------:R-:W-:Y:S01]  /*24d0*/  LOP3.LUT R8, R8, R10, R14, 0xb4, !PT ;  /* 0x0000000a08087212 */ /* 0x000fe200078eb40e */
[----:B------:R0:W-:Y:S01]  /*24e0*/  STL.64 [R1+0x78], R20 ;  /* 0x0000781401007387 */ /* 0x0001e20000100a00 */
[----:B------:R-:W-:-:S03]  /*24f0*/  LOP3.LUT R9, R9, R11, R15, 0xb4, !PT ;  /* 0x0000000b09097212 */ /* 0x000fc600078eb40f */
[----:B------:R0:W-:Y:S04]  /*2500*/  STL.64 [R1+0xa0], R52 ;  /* 0x0000a03401007387 */ /* 0x0001e80000100a00 */
[----:B------:R0:W-:Y:S04]  /*2510*/  STL.64 [R1+0x8], R22 ;  /* 0x0000081601007387 */ /* 0x0001e80000100a00 */
[----:B------:R0:W-:Y:S04]  /*2520*/  STL.64 [R1+0x20], R56 ;  /* 0x0000203801007387 */ /* 0x0001e80000100a00 */
[----:B------:R0:W-:Y:S04]  /*2530*/  STL.64 [R1+0x48], R58 ;  /* 0x0000483a01007387 */ /* 0x0001e80000100a00 */
[----:B------:R0:W-:Y:S04]  /*2540*/  STL.64 [R1+0x70], R18 ;  /* 0x0000701201007387 */ /* 0x0001e80000100a00 */
[----:B------:R0:W-:Y:S04]  /*2550*/  STL.64 [R1+0x98], R16 ;  /* 0x0000981001007387 */ /* 0x0001e80000100a00 */
[----:B------:R0:W-:Y:S04]  /*2560*/  STL.64 [R1+0xc0], R8 ;  /* 0x0000c00801007387 */ /* 0x0001e80000100a00 */
[----:B------:R0:W-:Y:S01]  /*2570*/  STL.64 [R1], R12 ;  /* 0x0000000c01007387 */ /* 0x0001e20000100a00 */
[----:B------:R-:W-:Y:S05]  /*2580*/  BRA.U UP0, `(.L_x_6) ;  /* 0xffffffe900e07547 */ /* 0x000fea000b83ffff */
[----:B------:R-:W1:Y:S02]  /*2590*/  LDCU UR9, c[0x0][0x390] ;  /* 0x00007200ff0977ac */ /* 0x000e640008000800 */
[----:B-1----:R-:W-:-:S06]  /*25a0*/  UISETP.GE.U32.AND UP0, UPT, UR9, 0x8, UPT ;  /* 0x000000080900788c */ /* 0x002fcc000bf06070 */
[----:B------:R-:W-:-:S13]  /*25b0*/  PLOP3.LUT P0, PT, PT, PT, UP0, 0x80, 0x8 ;  /* 0x000000000008781c */ /* 0x000fda0003f0f008 */
[----:B------:R-:W-:Y:S05]  /*25c0*/  @!P0 EXIT ;  /* 0x000000000000894d */ /* 0x000fea0003800000 */
[----:B------:R-:W-:Y:S02]  /*25d0*/  UIADD3 UR4, UPT, UPT, UR8, -0x1, URZ ;  /* 0xffffffff08047890 */ /* 0x000fe4000fffe0ff */
[----:B------:R-:W-:Y:S02]  /*25e0*/  ULOP3.LUT UR10, UR8, 0xf, URZ, 0xc0, !UPT ;  /* 0x0000000f080a7892 */ /* 0x000fe4000f8ec0ff */
[----:B------:R-:W-:-:S03]  /*25f0*/  UISETP.GE.U32.AND UP0, UPT, UR4, 0xf, UPT ;  /* 0x0000000f0400788c */ /* 0x000fc6000bf06070 */
[----:B------:R-:W-:Y:S01]  /*2600*/  UMOV UR4, URZ ;  /* 0x000000ff00047c82 */ /* 0x000fe20008000000 */
[----:B------:R-:W-:-:S05]  /*2610*/  ISETP.NE.AND P1, PT, RZ, UR10, PT ;  /* 0x0000000aff007c0c */ /* 0x000fca000bf25270 */
[----:B------:R-:W-:Y:S08]  /*2620*/  BRA.U !UP0, `(.L_x_7) ;  /* 0x0000000108c07547 */ /* 0x000ff0000b800000 */
[----:B------:R-:W1:Y:S01]  /*2630*/  LDCU.64 UR6, c[0x0][0x388] ;  /* 0x00007100ff0677ac */ /* 0x000e620008000a00 */
[----:B------:R-:W-:Y:S02]  /*2640*/  ULOP3.LUT UR4, UR8, 0x1ffffff0, URZ, 0xc0, !UPT ;  /* 0x1ffffff008047892 */ /* 0x000fe4000f8ec0ff */
[----:B------:R-:W-:Y:S02]  /*2650*/  USHF.R.U32.HI UR8, URZ, 0x3, UR9 ;  /* 0x00000003ff087899 */ /* 0x000fe40008011609 */
[----:B-1----:R-:W-:-:S04]  /*2660*/  UIADD3 UR5, UP0, UPT, UR6, 0x40, URZ ;  /* 0x0000004006057890 */ /* 0x002fc8000ff1e0ff */
[----:B------:R-:W-:Y:S02]  /*2670*/  UIADD3.X UR6, UPT, UPT, URZ, UR7, URZ, UP0, !UPT ;  /* 0x00000007ff067290 */ /* 0x000fe400087fe4ff */
[----:B------:R-:W-:Y:S01]  /*2680*/  IMAD.U32 R0, RZ, RZ, UR5 ;  /* 0x00000005ff007e24 */ /* 0x000fe2000f8e00ff */
[----:B------:R-:W-:-:S03]  /*2690*/  UIADD3 UR7, UPT, UPT, -UR4, URZ, URZ ;  /* 0x000000ff04077290 */ /* 0x000fc6000fffe1ff */
[----:B0-----:R-:W-:-:S09]  /*26a0*/  IMAD.U32 R37, RZ, RZ, UR6 ;  /* 0x00000006ff257e24 */ /* 0x001fd2000f8e00ff */
.L_x_8:
[----:B-1----:R-:W2:Y:S04]  /*26b0*/  LDL.64 R2, [UR11+-0x40] ;  /* 0xffffc00bff027983 */ /* 0x002ea80008100a00 */
[----:B------:R-:W3:Y:S04]  /*26c0*/  LDL.64 R4, [UR11+-0x38] ;  /* 0xffffc80bff047983 */ /* 0x000ee80008100a00 */
[----:B------:R-:W4:Y:S04]  /*26d0*/  LDL.64 R6, [UR11+-0x30] ;  /* 0xffffd00bff067983 */ /* 0x000f280008100a00 */
[----:B------:R-:W5:Y:S04]  /*26e0*/  LDL.64 R8, [UR11+-0x28] ;  /* 0xffffd80bff087983 */ /* 0x000f680008100a00 */
[----:B------:R-:W5:Y:S04]  /*26f0*/  LDL.64 R10, [UR11+-0x20] ;  /* 0xffffe00bff0a7983 */ /* 0x000f680008100a00 */
[----:B------:R-:W5:Y:S04]  /*2700*/  LDL.64 R12, [UR11+-0x18] ;  /* 0xffffe80bff0c7983 */ /* 0x000f680008100a00 */
[----:B------:R-:W5:Y:S04]  /*2710*/  LDL.64 R14, [UR11+-0x10] ;  /* 0xfffff00bff0e7983 */ /* 0x000f680008100a00 */
[----:B------:R-:W5:Y:S04]  /*2720*/  LDL.64 R16, [UR11+-0x8] ;  /* 0xfffff80bff107983 */ /* 0x000f680008100a00 */
[----:B------:R-:W5:Y:S04]  /*2730*/  LDL.64 R18, [UR11] ;  /* 0x0000000bff127983 */ /* 0x000f680008100a00 */
[----:B------:R-:W5:Y:S04]  /*2740*/  LDL.64 R20, [UR11+0x8] ;  /* 0x0000080bff147983 */ /* 0x000f680008100a00 */
[----:B------:R-:W5:Y:S04]  /*2750*/  LDL.64 R22, [UR11+0x10] ;  /* 0x0000100bff167983 */ /* 0x000f680008100a00 */
[----:B------:R-:W5:Y:S04]  /*2760*/  LDL.64 R24, [UR11+0x18] ;  /* 0x0000180bff187983 */ /* 0x000f680008100a00 */
[----:B------:R-:W5:Y:S04]  /*2770*/  LDL.64 R26, [UR11+0x20] ;  /* 0x0000200bff1a7983 */ /* 0x000f680008100a00 */
[----:B------:R-:W5:Y:S04]  /*2780*/  LDL.64 R28, [UR11+0x28] ;  /* 0x0000280bff1c7983 */ /* 0x000f680008100a00 */
[----:B------:R-:W5:Y:S04]  /*2790*/  LDL.64 R30, [UR11+0x30] ;  /* 0x0000300bff1e7983 */ /* 0x000f680008100a00 */
[----:B------:R-:W5:Y:S01]  /*27a0*/  LDL.64 R32, [UR11+0x38] ;  /* 0x0000380bff207983 */ /* 0x000f620008100a00 */
[----:B------:R-:W-:Y:S01]  /*27b0*/  IMAD.MOV.U32 R34, RZ, RZ, R0 ;  /* 0x000000ffff227224 */ /* 0x000fe200078e0000 */
[----:B------:R-:W-:Y:S01]  /*27c0*/  UIADD3 UR7, UPT, UPT, UR7, 0x10, URZ ;  /* 0x0000001007077890 */ /* 0x000fe2000fffe0ff */
[----:B------:R-:W-:Y:S01]  /*27d0*/  IMAD.MOV.U32 R35, RZ, RZ, R37 ;  /* 0x000000ffff237224 */ /* 0x000fe200078e0025 */
[----:B------:R-:W-:-:S02]  /*27e0*/  UIADD3 UR11, UPT, UPT, UR11, 0x80, URZ ;  /* 0x000000800b0b7890 */ /* 0x000fc4000fffe0ff */
[----:B------:R-:W-:Y:S01]  /*27f0*/  UISETP.NE.AND UP0, UPT, UR7, URZ, UPT ;  /* 0x000000ff0700728c */ /* 0x000fe2000bf05270 */
[----:B------:R-:W-:-:S05]  /*2800*/  IADD3 R0, P0, PT, R34, 0x80, RZ ;  /* 0x0000008022007810 */ /* 0x000fca0007f1e0ff */
[----:B------:R-:W-:Y:S01]  /*2810*/  IMAD.X R37, RZ, RZ, R35, P0 ;  /* 0x000000ffff257224 */ /* 0x000fe200000e0623 */
[----:B--2---:R1:W-:Y:S04]  /*2820*/  STG.E.64 desc[UR12][R34.64+-0x40], R2 ;  /* 0xffffc00222007986 */ /* 0x0043e8000c101b0c */
[----:B---3--:R1:W-:Y:S04]  /*2830*/  STG.E.64 desc[UR12][R34.64+-0x38], R4 ;  /* 0xffffc80422007986 */ /* 0x0083e8000c101b0c */
[----:B----4-:R1:W-:Y:S04]  /*2840*/  STG.E.64 desc[UR12][R34.64+-0x30], R6 ;  /* 0xffffd00622007986 */ /* 0x0103e8000c101b0c */
[----:B-----5:R1:W-:Y:S04]  /*2850*/  STG.E.64 desc[UR12][R34.64+-0x28], R8 ;  /* 0xffffd80822007986 */ /* 0x0203e8000c101b0c */
[----:B------:R1:W-:Y:S04]  /*2860*/  STG.E.64 desc[UR12][R34.64+-0x20], R10 ;  /* 0xffffe00a22007986 */ /* 0x0003e8000c101b0c */
        /* <DEDUP_REMOVED lines=10> */
[----:B------:R1:W-:Y:S01]  /*2910*/  STG.E.64 desc[UR12][R34.64+0x38], R32 ;  /* 0x0000382022007986 */ /* 0x0003e2000c101b0c */
[----:B------:R-:W-:Y:S05]  /*2920*/  BRA.U UP0, `(.L_x_8) ;  /* 0xfffffffd00607547 */ /* 0x000fea000b83ffff */
.L_x_7:
[----:B------:R-:W-:Y:S05]  /*2930*/  @!P1 EXIT ;  /* 0x000000000000994d */ /* 0x000fea0003800000 */
[----:B------:R-:W-:Y:S02]  /*2940*/  UISETP.GE.U32.AND UP0, UPT, UR10, 0x8, UPT ;  /* 0x000000080a00788c */ /* 0x000fe4000bf06070 */
[----:B------:R-:W-:-:S06]  /*2950*/  ULOP3.LUT UR9, UR8, 0x7, URZ, 0xc0, !UPT ;  /* 0x0000000708097892 */ /* 0x000fcc000f8ec0ff */
[----:B------:R-:W-:Y:S01]  /*2960*/  ISETP.NE.AND P0, PT, RZ, UR9, PT ;  /* 0x00000009ff007c0c */ /* 0x000fe2000bf05270 */
[----:B------:R-:W-:-:S12]  /*2970*/  BRA.U !UP0, `(.L_x_9) ;  /* 0x0000000108587547 */ /* 0x000fd8000b800000 */
[----:B------:R-:W-:Y:S01]  /*2980*/  ULEA UR5, UR4, UR14, 0x3 ;  /* 0x0000000e04057291 */ /* 0x000fe2000f8e18ff */
[----:B------:R-:W2:Y:S08]  /*2990*/  LDCU.64 UR6, c[0x0][0x388] ;  /* 0x00007100ff0677ac */ /* 0x000eb00008000a00 */
[----:B01----:R-:W3:Y:S04]  /*29a0*/  LDL.64 R2, [UR5] ;  /* 0x00000005ff027983 */ /* 0x003ee80008100a00 */
[----:B------:R-:W4:Y:S04]  /*29b0*/  LDL.64 R4, [UR5+0x8] ;  /* 0x00000805ff047983 */ /* 0x000f280008100a00 */
[----:B------:R-:W5:Y:S04]  /*29c0*/  LDL.64 R6, [UR5+0x10] ;  /* 0x00001005ff067983 */ /* 0x000f680008100a00 */
[----:B------:R-:W5:Y:S04]  /*29d0*/  LDL.64 R8, [UR5+0x18] ;  /* 0x00001805ff087983 */ /* 0x000f680008100a00 */
[----:B------:R-:W5:Y:S04]  /*29e0*/  LDL.64 R10, [UR5+0x20] ;  /* 0x00002005ff0a7983 */ /* 0x000f680008100a00 */
[----:B------:R-:W5:Y:S04]  /*29f0*/  LDL.64 R12, [UR5+0x28] ;  /* 0x00002805ff0c7983 */ /* 0x000f680008100a00 */
[----:B------:R-:W5:Y:S04]  /*2a00*/  LDL.64 R14, [UR5+0x30] ;  /* 0x00003005ff0e7983 */ /* 0x000f680008100a00 */
[----:B------:R-:W5:Y:S01]  /*2a10*/  LDL.64 R16, [UR5+0x38] ;  /* 0x00003805ff107983 */ /* 0x000f620008100a00 */
[----:B--2---:R-:W-:-:S02]  /*2a20*/  UIMAD.WIDE.U32 UR6, UR4, 0x8, UR6 ;  /* 0x00000008040678a5 */ /* 0x004fc4000f8e0006 */
[----:B------:R-:W-:-:S04]  /*2a30*/  UIADD3 UR4, UPT, UPT, UR4, 0x8, URZ ;  /* 0x0000000804047890 */ /* 0x000fc8000fffe0ff */
[----:B------:R-:W-:Y:S02]  /*2a40*/  IMAD.U32 R18, RZ, RZ, UR6 ;  /* 0x00000006ff127e24 */ /* 0x000fe4000f8e00ff */
[----:B------:R-:W-:-:S05]  /*2a50*/  IMAD.U32 R19, RZ, RZ, UR7 ;  /* 0x00000007ff137e24 */ /* 0x000fca000f8e00ff */
[----:B---3--:R2:W-:Y:S04]  /*2a60*/  STG.E.64 desc[UR12][R18.64], R2 ;  /* 0x0000000212007986 */ /* 0x0085e8000c101b0c */
[----:B----4-:R2:W-:Y:S04]  /*2a70*/  STG.E.64 desc[UR12][R18.64+0x8], R4 ;  /* 0x0000080412007986 */ /* 0x0105e8000c101b0c */
[----:B-----5:R2:W-:Y:S04]  /*2a80*/  STG.E.64 desc[UR12][R18.64+0x10], R6 ;  /* 0x0000100612007986 */ /* 0x0205e8000c101b0c */
[----:B------:R2:W-:Y:S04]  /*2a90*/  STG.E.64 desc[UR12][R18.64+0x18], R8 ;  /* 0x0000180812007986 */ /* 0x0005e8000c101b0c */
[----:B------:R2:W-:Y:S04]  /*2aa0*/  STG.E.64 desc[UR12][R18.64+0x20], R10 ;  /* 0x0000200a12007986 */ /* 0x0005e8000c101b0c */
[----:B------:R2:W-:Y:S04]  /*2ab0*/  STG.E.64 desc[UR12][R18.64+0x28], R12 ;  /* 0x0000280c12007986 */ /* 0x0005e8000c101b0c */
[----:B------:R2:W-:Y:S04]  /*2ac0*/  STG.E.64 desc[UR12][R18.64+0x30], R14 ;  /* 0x0000300e12007986 */ /* 0x0005e8000c101b0c */
[----:B------:R2:W-:Y:S02]  /*2ad0*/  STG.E.64 desc[UR12][R18.64+0x38], R16 ;  /* 0x0000381012007986 */ /* 0x0005e4000c101b0c */
.L_x_9:
[----:B------:R-:W-:Y:S05]  /*2ae0*/  @!P0 EXIT ;  /* 0x000000000000894d */ /* 0x000fea0003800000 */
[----:B------:R-:W-:Y:S02]  /*2af0*/  UISETP.GE.U32.AND UP0, UPT, UR9, 0x4, UPT ;  /* 0x000000040900788c */ /* 0x000fe4000bf06070 */
[----:B------:R-:W-:-:S06]  /*2b00*/  ULOP3.LUT UR8, UR8, 0x3, URZ, 0xc0, !UPT ;  /* 0x0000000308087892 */ /* 0x000fcc000f8ec0ff */
[----:B------:R-:W-:Y:S01]  /*2b10*/  ISETP.NE.AND P0, PT, RZ, UR8, PT ;  /* 0x00000008ff007c0c */ /* 0x000fe2000bf05270 */
[----:B------:R-:W-:-:S12]  /*2b20*/  BRA.U !UP0, `(.L_x_10) ;  /* 0x0000000108387547 */ /* 0x000fd8000b800000 */
[----:B------:R-:W-:Y:S01]  /*2b30*/  ULEA UR5, UR4, UR14, 0x3 ;  /* 0x0000000e04057291 */ /* 0x000fe2000f8e18ff */
[----:B------:R-:W3:Y:S08]  /*2b40*/  LDCU.64 UR6, c[0x0][0x388] ;  /* 0x00007100ff0677ac */ /* 0x000ef00008000a00 */
[----:B012---:R-:W2:Y:S04]  /*2b50*/  LDL.64 R2, [UR5] ;  /* 0x00000005ff027983 */ /* 0x007ea80008100a00 */
[----:B------:R-:W4:Y:S04]  /*2b60*/  LDL.64 R4, [UR5+0x8] ;  /* 0x00000805ff047983 */ /* 0x000f280008100a00 */
[----:B------:R-:W5:Y:S04]  /*2b70*/  LDL.64 R6, [UR5+0x10] ;  /* 0x00001005ff067983 */ /* 0x000f680008100a00 */
[----:B------:R-:W5:Y:S01]  /*2b80*/  LDL.64 R8, [UR5+0x18] ;  /* 0x00001805ff087983 */ /* 0x000f620008100a00 */
[----:B---3--:R-:W-:-:S02]  /*2b90*/  UIMAD.WIDE.U32 UR6, UR4, 0x8, UR6 ;  /* 0x00000008040678a5 */ /* 0x008fc4000f8e0006 */
[----:B------:R-:W-:-:S04]  /*2ba0*/  UIADD3 UR4, UPT, UPT, UR4, 0x4, URZ ;  /* 0x0000000404047890 */ /* 0x000fc8000fffe0ff */
[----:B------:R-:W-:Y:S02]  /*2bb0*/  IMAD.U32 R10, RZ, RZ, UR6 ;  /* 0x00000006ff0a7e24 */ /* 0x000fe4000f8e00ff */
[----:B------:R-:W-:-:S05]  /*2bc0*/  IMAD.U32 R11, RZ, RZ, UR7 ;  /* 0x00000007ff0b7e24 */ /* 0x000fca000f8e00ff */
[----:B--2---:R3:W-:Y:S04]  /*2bd0*/  STG.E.64 desc[UR12][R10.64], R2 ;  /* 0x000000020a007986 */ /* 0x0047e8000c101b0c */
[----:B----4-:R3:W-:Y:S04]  /*2be0*/  STG.E.64 desc[UR12][R10.64+0x8], R4 ;  /* 0x000008040a007986 */ /* 0x0107e8000c101b0c */
[----:B-----5:R3:W-:Y:S04]  /*2bf0*/  STG.E.64 desc[UR12][R10.64+0x10], R6 ;  /* 0x000010060a007986 */ /* 0x0207e8000c101b0c */
[----:B------:R3:W-:Y:S02]  /*2c00*/  STG.E.64 desc[UR12][R10.64+0x18], R8 ;  /* 0x000018080a007986 */ /* 0x0007e4000c101b0c */
.L_x_10:
[----:B------:R-:W-:Y:S05]  /*2c10*/  @!P0 EXIT ;  /* 0x000000000000894d */ /* 0x000fea0003800000 */
[----:B------:R-:W4:Y:S01]  /*2c20*/  LDCU.64 UR6, c[0x0][0x388] ;  /* 0x00007100ff0677ac */ /* 0x000f220008000a00 */
[----:B------:R-:W-:Y:S02]  /*2c30*/  UIMAD UR9, UR4, 0x8, UR14 ;  /* 0x00000008040978a4 */ /* 0x000fe4000f8e020e */
[----:B----4-:R-:W-:Y:S02]  /*2c40*/  UIMAD.WIDE.U32 UR4, UR4, 0x8, UR6 ;  /* 0x00000008040478a5 */ /* 0x010fe4000f8e0006 */
[----:B------:R-:W-:-:S12]  /*2c50*/  UIADD3 UR6, UPT, UPT, -UR8, URZ, URZ ;  /* 0x000000ff08067290 */ /* 0x000fd8000fffe1ff */
.L_x_11:
[----:B01234-:R-:W2:Y:S01]  /*2c60*/  LDL.64 R2, [UR9] ;  /* 0x00000009ff027983 */ /* 0x01fea20008100a00 */
[----:B------:R-:W-:Y:S01]  /*2c70*/  IMAD.U32 R4, RZ, RZ, UR4 ;  /* 0x00000004ff047e24 */ /* 0x000fe2000f8e00ff */
[----:B------:R-:W-:Y:S01]  /*2c80*/  UIADD3 UR4, UP0, UPT, UR4, 0x8, URZ ;  /* 0x0000000804047890 */ /* 0x000fe2000ff1e0ff */
[----:B------:R-:W-:Y:S01]  /*2c90*/  IMAD.U32 R5, RZ, RZ, UR5 ;  /* 0x00000005ff057e24 */ /* 0x000fe2000f8e00ff */
[----:B------:R-:W-:Y:S02]  /*2ca0*/  UIADD3 UR6, UPT, UPT, UR6, 0x1, URZ ;  /* 0x0000000106067890 */ /* 0x000fe4000fffe0ff */
[----:B------:R-:W-:Y:S02]  /*2cb0*/  UIADD3.X UR5, UPT, UPT, URZ, UR5, URZ, UP0, !UPT ;  /* 0x00000005ff057290 */ /* 0x000fe400087fe4ff */
[----:B------:R-:W-:Y:S02]  /*2cc0*/  UISETP.NE.AND UP0, UPT, UR6, URZ, UPT ;  /* 0x000000ff0600728c */ /* 0x000fe4000bf05270 */
[----:B------:R-:W-:Y:S01]  /*2cd0*/  UIADD3 UR9, UPT, UPT, UR9, 0x8, URZ ;  /* 0x0000000809097890 */ /* 0x000fe2000fffe0ff */
[----:B--2---:R4:W-:Y:S06]  /*2ce0*/  STG.E.64 desc[UR12][R4.64], R2 ;  /* 0x0000000204007986 */ /* 0x0049ec000c101b0c */
[----:B------:R-:W-:Y:S05]  /*2cf0*/  BRA.U UP0, `(.L_x_11) ;  /* 0xfffffffd00d87547 */ /* 0x000fea000b83ffff */
[----:B------:R-:W-:Y:S05]  /*2d00*/  EXIT ;  /* 0x000000000000794d */ /* 0x000fea0003800000 */
.L_x_12:
[----:B------:R-:W-:-:S00]  /*2d10*/  BRA `(.L_x_12) ;  /* 0xfffffffc00fc7947 */ /* 0x000fc0000383ffff */
[----:B------:R-:W-:-:S00]  /*2d20*/  NOP ;  /* 0x0000000000007918 */ /* 0x000fc00000000000 */
        /* <DEDUP_REMOVED lines=13> */
.L_x_13:


//--------------------- .nv.shared.reserved.0     --------------------------
	.section	.nv.shared.reserved.0,"aw",@nobits
	.weak		__nv_reservedSMEM_offset_0_alias
	.size		__nv_reservedSMEM_offset_0_alias, 0, 64
	.other		__nv_reservedSMEM_offset_0_alias,@"STO_CUDA_RESERVED_SHARED STV_DEFAULT"
__nv_reservedSMEM_offset_0_alias:
	.zero		0
	.zero		64


//--------------------- .nv.constant0._Z10keccakHashPhS_j --------------------------
	.section	.nv.constant0._Z10keccakHashPhS_j,"a",@progbits
	.sectionflags	@""
	.align	4
.nv.constant0._Z10keccakHashPhS_j:
	.zero		916


//--------------------- SYMBOLS --------------------------

	.type		.nv.reservedSmem.offset0,@object
	.size		.nv.reservedSmem.offset0,0x4
